//
// Generated by NVIDIA NVVM Compiler
//
// Compiler Build ID: CL-36424714
// Cuda compilation tools, release 13.0, V13.0.88
// Based on NVVM 20.0.0
//

.version 9.0
.target sm_100
.address_size 64

	// .globl	hwma_batch_f32

.visible .entry hwma_batch_f32(
	.param .u64 .ptr .align 1 hwma_batch_f32_param_0,
	.param .u64 .ptr .align 1 hwma_batch_f32_param_1,
	.param .u64 .ptr .align 1 hwma_batch_f32_param_2,
	.param .u64 .ptr .align 1 hwma_batch_f32_param_3,
	.param .u32 hwma_batch_f32_param_4,
	.param .u32 hwma_batch_f32_param_5,
	.param .u32 hwma_batch_f32_param_6,
	.param .u64 .ptr .align 1 hwma_batch_f32_param_7
)
{
	.reg .pred 	%p<19>;
	.reg .b32 	%r<62>;
	.reg .b32 	%f<93>;
	.reg .b64 	%rd<42>;

	ld.param.u64 	%rd14, [hwma_batch_f32_param_0];
	ld.param.u64 	%rd11, [hwma_batch_f32_param_1];
	ld.param.u64 	%rd12, [hwma_batch_f32_param_2];
	ld.param.u64 	%rd13, [hwma_batch_f32_param_3];
	ld.param.u32 	%r33, [hwma_batch_f32_param_4];
	ld.param.u32 	%r34, [hwma_batch_f32_param_5];
	ld.param.u32 	%r35, [hwma_batch_f32_param_6];
	ld.param.u64 	%rd15, [hwma_batch_f32_param_7];
	cvta.to.global.u64 	%rd1, %rd15;
	cvta.to.global.u64 	%rd2, %rd14;
	mov.u32 	%r36, %ctaid.x;
	mov.u32 	%r37, %ntid.x;
	mov.u32 	%r38, %tid.x;
	mad.lo.s32 	%r1, %r36, %r37, %r38;
	setp.ge.s32 	%p1, %r1, %r35;
	setp.lt.s32 	%p2, %r34, 1;
	or.pred  	%p3, %p2, %p1;
	@%p3 bra 	$L__BB0_20;
	cvta.to.global.u64 	%rd16, %rd11;
	cvta.to.global.u64 	%rd17, %rd12;
	cvta.to.global.u64 	%rd18, %rd13;
	setp.lt.s32 	%p4, %r33, 0;
	min.u32 	%r39, %r33, %r34;
	selp.b32 	%r2, 0, %r39, %p4;
	mul.wide.s32 	%rd19, %r1, 4;
	add.s64 	%rd20, %rd16, %rd19;
	ld.global.nc.f32 	%f1, [%rd20];
	add.s64 	%rd21, %rd17, %rd19;
	ld.global.nc.f32 	%f2, [%rd21];
	add.s64 	%rd22, %rd18, %rd19;
	ld.global.nc.f32 	%f3, [%rd22];
	mul.lo.s32 	%r3, %r34, %r1;
	setp.eq.s32 	%p5, %r2, 0;
	@%p5 bra 	$L__BB0_13;
	and.b32  	%r4, %r2, 7;
	setp.lt.u32 	%p6, %r2, 8;
	mov.b32 	%r54, 0;
	@%p6 bra 	$L__BB0_5;
	and.b32  	%r54, %r2, 2147483640;
	neg.s32 	%r52, %r54;
	add.s64 	%rd3, %rd1, 16;
	mov.u32 	%r51, %r3;
$L__BB0_4:
	.pragma "nounroll";
	mul.wide.s32 	%rd23, %r51, 4;
	add.s64 	%rd24, %rd3, %rd23;
	mov.b32 	%r41, 2147483647;
	st.global.u32 	[%rd24+-16], %r41;
	st.global.u32 	[%rd24+-12], %r41;
	st.global.u32 	[%rd24+-8], %r41;
	st.global.u32 	[%rd24+-4], %r41;
	st.global.u32 	[%rd24], %r41;
	st.global.u32 	[%rd24+4], %r41;
	st.global.u32 	[%rd24+8], %r41;
	st.global.u32 	[%rd24+12], %r41;
	add.s32 	%r52, %r52, 8;
	add.s32 	%r51, %r51, 8;
	setp.ne.s32 	%p7, %r52, 0;
	@%p7 bra 	$L__BB0_4;
$L__BB0_5:
	setp.eq.s32 	%p8, %r4, 0;
	@%p8 bra 	$L__BB0_13;
	and.b32  	%r12, %r2, 3;
	setp.lt.u32 	%p9, %r4, 4;
	@%p9 bra 	$L__BB0_8;
	add.s32 	%r42, %r54, %r3;
	mul.wide.s32 	%rd25, %r42, 4;
	add.s64 	%rd26, %rd1, %rd25;
	mov.b32 	%r43, 2147483647;
	st.global.u32 	[%rd26], %r43;
	st.global.u32 	[%rd26+4], %r43;
	st.global.u32 	[%rd26+8], %r43;
	st.global.u32 	[%rd26+12], %r43;
	add.s32 	%r54, %r54, 4;
$L__BB0_8:
	setp.eq.s32 	%p10, %r12, 0;
	@%p10 bra 	$L__BB0_13;
	setp.eq.s32 	%p11, %r12, 1;
	@%p11 bra 	$L__BB0_11;
	add.s32 	%r44, %r54, %r3;
	mul.wide.s32 	%rd27, %r44, 4;
	add.s64 	%rd28, %rd1, %rd27;
	mov.b32 	%r45, 2147483647;
	st.global.u32 	[%rd28], %r45;
	st.global.u32 	[%rd28+4], %r45;
	add.s32 	%r54, %r54, 2;
$L__BB0_11:
	and.b32  	%r46, %r2, 1;
	setp.eq.b32 	%p12, %r46, 1;
	not.pred 	%p13, %p12;
	@%p13 bra 	$L__BB0_13;
	add.s32 	%r47, %r54, %r3;
	mul.wide.s32 	%rd29, %r47, 4;
	add.s64 	%rd30, %rd1, %rd29;
	mov.b32 	%r48, 2147483647;
	st.global.u32 	[%rd30], %r48;
$L__BB0_13:
	setp.ge.u32 	%p14, %r2, %r34;
	@%p14 bra 	$L__BB0_20;
	mul.wide.u32 	%rd31, %r2, 4;
	add.s64 	%rd40, %rd2, %rd31;
	ld.global.nc.f32 	%f92, [%rd40];
	mov.f32 	%f24, 0f3F800000;
	sub.f32 	%f5, %f24, %f1;
	sub.f32 	%f6, %f24, %f2;
	sub.f32 	%f7, %f24, %f3;
	sub.s32 	%r49, %r34, %r2;
	and.b32  	%r17, %r49, 3;
	setp.eq.s32 	%p15, %r17, 0;
	mov.f32 	%f87, 0f00000000;
	mov.u32 	%r59, %r2;
	mov.f32 	%f91, %f87;
	@%p15 bra 	$L__BB0_17;
	add.s32 	%r57, %r2, %r3;
	neg.s32 	%r56, %r17;
	mov.f32 	%f87, 0f00000000;
	mov.u32 	%r59, %r2;
	mov.f32 	%f85, %f87;
	mov.f32 	%f86, %f92;
$L__BB0_16:
	.pragma "nounroll";
	mul.wide.s32 	%rd34, %r57, 4;
	add.s64 	%rd35, %rd1, %rd34;
	ld.global.nc.f32 	%f26, [%rd40];
	add.f32 	%f27, %f86, %f85;
	fma.rn.f32 	%f28, %f87, 0f3F000000, %f27;
	mul.f32 	%f29, %f5, %f28;
	fma.rn.f32 	%f92, %f1, %f26, %f29;
	sub.f32 	%f30, %f92, %f86;
	add.f32 	%f31, %f85, %f87;
	mul.f32 	%f32, %f6, %f31;
	fma.rn.f32 	%f91, %f2, %f30, %f32;
	sub.f32 	%f33, %f91, %f85;
	mul.f32 	%f34, %f7, %f87;
	fma.rn.f32 	%f87, %f3, %f33, %f34;
	add.f32 	%f35, %f92, %f91;
	fma.rn.f32 	%f36, %f87, 0f3F000000, %f35;
	st.global.f32 	[%rd35], %f36;
	add.s32 	%r59, %r59, 1;
	add.s32 	%r57, %r57, 1;
	add.s64 	%rd40, %rd40, 4;
	add.s32 	%r56, %r56, 1;
	setp.ne.s32 	%p16, %r56, 0;
	mov.f32 	%f85, %f91;
	mov.f32 	%f86, %f92;
	@%p16 bra 	$L__BB0_16;
$L__BB0_17:
	sub.s32 	%r50, %r2, %r34;
	setp.gt.u32 	%p17, %r50, -4;
	@%p17 bra 	$L__BB0_20;
	sub.s32 	%r61, %r59, %r34;
	mul.wide.u32 	%rd36, %r59, 4;
	add.s64 	%rd37, %rd36, %rd2;
	add.s64 	%rd41, %rd37, 8;
	add.s64 	%rd8, %rd1, 8;
	add.s32 	%r60, %r59, %r3;
$L__BB0_19:
	mul.wide.s32 	%rd38, %r60, 4;
	add.s64 	%rd39, %rd8, %rd38;
	ld.global.nc.f32 	%f37, [%rd41+-8];
	add.f32 	%f38, %f92, %f91;
	fma.rn.f32 	%f39, %f87, 0f3F000000, %f38;
	mul.f32 	%f40, %f5, %f39;
	fma.rn.f32 	%f41, %f1, %f37, %f40;
	sub.f32 	%f42, %f41, %f92;
	add.f32 	%f43, %f91, %f87;
	mul.f32 	%f44, %f6, %f43;
	fma.rn.f32 	%f45, %f2, %f42, %f44;
	sub.f32 	%f46, %f45, %f91;
	mul.f32 	%f47, %f7, %f87;
	fma.rn.f32 	%f48, %f3, %f46, %f47;
	add.f32 	%f49, %f41, %f45;
	fma.rn.f32 	%f50, %f48, 0f3F000000, %f49;
	st.global.f32 	[%rd39+-8], %f50;
	ld.global.nc.f32 	%f51, [%rd41+-4];
	mul.f32 	%f52, %f5, %f50;
	fma.rn.f32 	%f53, %f1, %f51, %f52;
	sub.f32 	%f54, %f53, %f41;
	add.f32 	%f55, %f45, %f48;
	mul.f32 	%f56, %f6, %f55;
	fma.rn.f32 	%f57, %f2, %f54, %f56;
	sub.f32 	%f58, %f57, %f45;
	mul.f32 	%f59, %f7, %f48;
	fma.rn.f32 	%f60, %f3, %f58, %f59;
	add.f32 	%f61, %f53, %f57;
	fma.rn.f32 	%f62, %f60, 0f3F000000, %f61;
	st.global.f32 	[%rd39+-4], %f62;
	ld.global.nc.f32 	%f63, [%rd41];
	mul.f32 	%f64, %f5, %f62;
	fma.rn.f32 	%f65, %f1, %f63, %f64;
	sub.f32 	%f66, %f65, %f53;
	add.f32 	%f67, %f57, %f60;
	mul.f32 	%f68, %f6, %f67;
	fma.rn.f32 	%f69, %f2, %f66, %f68;
	sub.f32 	%f70, %f69, %f57;
	mul.f32 	%f71, %f7, %f60;
	fma.rn.f32 	%f72, %f3, %f70, %f71;
	add.f32 	%f73, %f65, %f69;
	fma.rn.f32 	%f74, %f72, 0f3F000000, %f73;
	st.global.f32 	[%rd39], %f74;
	ld.global.nc.f32 	%f75, [%rd41+4];
	mul.f32 	%f76, %f5, %f74;
	fma.rn.f32 	%f92, %f1, %f75, %f76;
	sub.f32 	%f77, %f92, %f65;
	add.f32 	%f78, %f69, %f72;
	mul.f32 	%f79, %f6, %f78;
	fma.rn.f32 	%f91, %f2, %f77, %f79;
	sub.f32 	%f80, %f91, %f69;
	mul.f32 	%f81, %f7, %f72;
	fma.rn.f32 	%f87, %f3, %f80, %f81;
	add.f32 	%f82, %f92, %f91;
	fma.rn.f32 	%f83, %f87, 0f3F000000, %f82;
	st.global.f32 	[%rd39+4], %f83;
	add.s32 	%r61, %r61, 4;
	add.s64 	%rd41, %rd41, 16;
	add.s32 	%r60, %r60, 4;
	setp.ne.s32 	%p18, %r61, 0;
	@%p18 bra 	$L__BB0_19;
$L__BB0_20:
	ret;

}
	// .globl	hwma_multi_series_one_param_f32
.visible .entry hwma_multi_series_one_param_f32(
	.param .u64 .ptr .align 1 hwma_multi_series_one_param_f32_param_0,
	.param .f32 hwma_multi_series_one_param_f32_param_1,
	.param .f32 hwma_multi_series_one_param_f32_param_2,
	.param .f32 hwma_multi_series_one_param_f32_param_3,
	.param .u32 hwma_multi_series_one_param_f32_param_4,
	.param .u32 hwma_multi_series_one_param_f32_param_5,
	.param .u64 .ptr .align 1 hwma_multi_series_one_param_f32_param_6,
	.param .u64 .ptr .align 1 hwma_multi_series_one_param_f32_param_7
)
.maxntid 256
.minnctapersm 2
{
	.reg .pred 	%p<21>;
	.reg .b32 	%r<62>;
	.reg .b32 	%f<18>;
	.reg .b64 	%rd<50>;
	.reg .b64 	%fd<106>;

	ld.param.u64 	%rd10, [hwma_multi_series_one_param_f32_param_0];
	ld.param.f32 	%f1, [hwma_multi_series_one_param_f32_param_1];
	ld.param.f32 	%f2, [hwma_multi_series_one_param_f32_param_2];
	ld.param.f32 	%f3, [hwma_multi_series_one_param_f32_param_3];
	ld.param.u32 	%r34, [hwma_multi_series_one_param_f32_param_4];
	ld.param.u32 	%r35, [hwma_multi_series_one_param_f32_param_5];
	ld.param.u64 	%rd9, [hwma_multi_series_one_param_f32_param_6];
	ld.param.u64 	%rd11, [hwma_multi_series_one_param_f32_param_7];
	cvta.to.global.u64 	%rd1, %rd11;
	cvta.to.global.u64 	%rd2, %rd10;
	mov.u32 	%r36, %ctaid.x;
	mov.u32 	%r1, %ntid.x;
	mov.u32 	%r37, %tid.x;
	mad.lo.s32 	%r52, %r36, %r1, %r37;
	setp.ge.s32 	%p1, %r52, %r34;
	setp.lt.s32 	%p2, %r35, 1;
	or.pred  	%p3, %p2, %p1;
	@%p3 bra 	$L__BB1_22;
	cvt.f64.f32 	%fd1, %f1;
	cvt.f64.f32 	%fd2, %f2;
	cvt.f64.f32 	%fd3, %f3;
	mov.f64 	%fd28, 0d3FF0000000000000;
	sub.f64 	%fd4, %fd28, %fd1;
	sub.f64 	%fd5, %fd28, %fd2;
	sub.f64 	%fd6, %fd28, %fd3;
	mov.u32 	%r38, %nctaid.x;
	mul.lo.s32 	%r3, %r1, %r38;
	shl.b32 	%r4, %r34, 3;
	cvta.to.global.u64 	%rd3, %rd9;
	mul.wide.s32 	%rd32, %r34, 4;
$L__BB1_2:
	mul.wide.s32 	%rd12, %r52, 4;
	add.s64 	%rd13, %rd3, %rd12;
	ld.global.nc.u32 	%r39, [%rd13];
	setp.lt.s32 	%p4, %r39, 0;
	min.s32 	%r40, %r39, %r35;
	selp.b32 	%r6, 0, %r40, %p4;
	setp.lt.s32 	%p5, %r6, 1;
	@%p5 bra 	$L__BB1_14;
	and.b32  	%r7, %r6, 7;
	setp.lt.u32 	%p6, %r6, 8;
	mov.u32 	%r55, %r52;
	@%p6 bra 	$L__BB1_6;
	and.b32  	%r41, %r6, 2147483640;
	neg.s32 	%r53, %r41;
	mov.u32 	%r55, %r52;
$L__BB1_5:
	.pragma "nounroll";
	mul.wide.s32 	%rd14, %r55, 4;
	add.s64 	%rd15, %rd1, %rd14;
	mov.b32 	%r42, 2147483647;
	st.global.u32 	[%rd15], %r42;
	add.s64 	%rd17, %rd15, %rd32;
	st.global.u32 	[%rd17], %r42;
	add.s64 	%rd18, %rd17, %rd32;
	st.global.u32 	[%rd18], %r42;
	add.s64 	%rd19, %rd18, %rd32;
	st.global.u32 	[%rd19], %r42;
	add.s64 	%rd20, %rd19, %rd32;
	st.global.u32 	[%rd20], %r42;
	add.s64 	%rd21, %rd20, %rd32;
	st.global.u32 	[%rd21], %r42;
	add.s64 	%rd22, %rd21, %rd32;
	st.global.u32 	[%rd22], %r42;
	add.s64 	%rd23, %rd22, %rd32;
	st.global.u32 	[%rd23], %r42;
	add.s32 	%r55, %r55, %r4;
	add.s32 	%r53, %r53, 8;
	setp.ne.s32 	%p7, %r53, 0;
	@%p7 bra 	$L__BB1_5;
$L__BB1_6:
	setp.eq.s32 	%p8, %r7, 0;
	@%p8 bra 	$L__BB1_14;
	and.b32  	%r14, %r6, 3;
	setp.lt.u32 	%p9, %r7, 4;
	@%p9 bra 	$L__BB1_9;
	mul.wide.s32 	%rd24, %r55, 4;
	add.s64 	%rd25, %rd1, %rd24;
	mov.b32 	%r43, 2147483647;
	st.global.u32 	[%rd25], %r43;
	add.s64 	%rd27, %rd25, %rd32;
	st.global.u32 	[%rd27], %r43;
	add.s64 	%rd28, %rd27, %rd32;
	st.global.u32 	[%rd28], %r43;
	add.s64 	%rd29, %rd28, %rd32;
	st.global.u32 	[%rd29], %r43;
	shl.b32 	%r44, %r34, 2;
	add.s32 	%r55, %r44, %r55;
$L__BB1_9:
	setp.eq.s32 	%p10, %r14, 0;
	@%p10 bra 	$L__BB1_14;
	setp.eq.s32 	%p11, %r14, 1;
	@%p11 bra 	$L__BB1_12;
	mul.wide.s32 	%rd30, %r55, 4;
	add.s64 	%rd31, %rd1, %rd30;
	mov.b32 	%r45, 2147483647;
	st.global.u32 	[%rd31], %r45;
	add.s64 	%rd33, %rd31, %rd32;
	st.global.u32 	[%rd33], %r45;
	shl.b32 	%r46, %r34, 1;
	add.s32 	%r55, %r55, %r46;
$L__BB1_12:
	and.b32  	%r47, %r6, 1;
	setp.eq.b32 	%p12, %r47, 1;
	not.pred 	%p13, %p12;
	@%p13 bra 	$L__BB1_14;
	mul.wide.s32 	%rd34, %r55, 4;
	add.s64 	%rd35, %rd1, %rd34;
	mov.b32 	%r48, 2147483647;
	st.global.u32 	[%rd35], %r48;
$L__BB1_14:
	setp.ge.s32 	%p14, %r6, %r35;
	@%p14 bra 	$L__BB1_21;
	mad.lo.s32 	%r59, %r6, %r34, %r52;
	mul.wide.s32 	%rd36, %r59, 4;
	add.s64 	%rd4, %rd2, %rd36;
	ld.global.nc.f32 	%f4, [%rd4];
	cvt.f64.f32 	%fd102, %f4;
	sub.s32 	%r49, %r35, %r6;
	and.b32  	%r20, %r49, 3;
	setp.eq.s32 	%p15, %r20, 0;
	mov.f64 	%fd100, 0d0000000000000000;
	mov.u32 	%r58, %r6;
	mov.f64 	%fd101, %fd100;
	@%p15 bra 	$L__BB1_19;
	add.f64 	%fd30, %fd102, 0d0000000000000000;
	mul.f64 	%fd31, %fd1, %fd102;
	fma.rn.f64 	%fd8, %fd4, %fd30, %fd31;
	sub.f64 	%fd32, %fd8, %fd102;
	mul.f64 	%fd33, %fd32, %fd2;
	fma.rn.f64 	%fd101, %fd5, 0d0000000000000000, %fd33;
	mul.f64 	%fd34, %fd101, %fd3;
	fma.rn.f64 	%fd100, %fd6, 0d0000000000000000, %fd34;
	add.f64 	%fd35, %fd8, %fd101;
	fma.rn.f64 	%fd11, %fd100, 0d3FE0000000000000, %fd35;
	cvt.rn.f32.f64 	%f5, %fd11;
	add.s64 	%rd5, %rd1, %rd36;
	st.global.f32 	[%rd5], %f5;
	add.s32 	%r58, %r6, 1;
	add.s32 	%r59, %r59, %r34;
	setp.eq.s32 	%p16, %r20, 1;
	mov.f64 	%fd102, %fd8;
	@%p16 bra 	$L__BB1_19;
	add.s64 	%rd7, %rd4, %rd32;
	ld.global.nc.f32 	%f6, [%rd7];
	cvt.f64.f32 	%fd36, %f6;
	mul.f64 	%fd37, %fd1, %fd36;
	fma.rn.f64 	%fd102, %fd4, %fd11, %fd37;
	add.f64 	%fd38, %fd101, %fd100;
	sub.f64 	%fd39, %fd102, %fd8;
	mul.f64 	%fd40, %fd39, %fd2;
	fma.rn.f64 	%fd13, %fd5, %fd38, %fd40;
	sub.f64 	%fd41, %fd13, %fd101;
	mul.f64 	%fd42, %fd41, %fd3;
	fma.rn.f64 	%fd100, %fd6, %fd100, %fd42;
	add.f64 	%fd43, %fd102, %fd13;
	fma.rn.f64 	%fd15, %fd100, 0d3FE0000000000000, %fd43;
	cvt.rn.f32.f64 	%f7, %fd15;
	add.s64 	%rd8, %rd5, %rd32;
	st.global.f32 	[%rd8], %f7;
	add.s32 	%r58, %r6, 2;
	add.s32 	%r59, %r59, %r34;
	setp.eq.s32 	%p17, %r20, 2;
	mov.f64 	%fd101, %fd13;
	@%p17 bra 	$L__BB1_19;
	add.s64 	%rd38, %rd7, %rd32;
	ld.global.nc.f32 	%f8, [%rd38];
	cvt.f64.f32 	%fd44, %f8;
	mul.f64 	%fd45, %fd1, %fd44;
	fma.rn.f64 	%fd16, %fd4, %fd15, %fd45;
	add.f64 	%fd46, %fd13, %fd100;
	sub.f64 	%fd47, %fd16, %fd102;
	mul.f64 	%fd48, %fd47, %fd2;
	fma.rn.f64 	%fd101, %fd5, %fd46, %fd48;
	sub.f64 	%fd49, %fd101, %fd13;
	mul.f64 	%fd50, %fd49, %fd3;
	fma.rn.f64 	%fd100, %fd6, %fd100, %fd50;
	add.f64 	%fd51, %fd16, %fd101;
	fma.rn.f64 	%fd52, %fd100, 0d3FE0000000000000, %fd51;
	cvt.rn.f32.f64 	%f9, %fd52;
	add.s64 	%rd39, %rd8, %rd32;
	st.global.f32 	[%rd39], %f9;
	add.s32 	%r58, %r6, 3;
	add.s32 	%r59, %r59, %r34;
	mov.f64 	%fd102, %fd16;
$L__BB1_19:
	sub.s32 	%r50, %r6, %r35;
	setp.gt.u32 	%p18, %r50, -4;
	@%p18 bra 	$L__BB1_21;
$L__BB1_20:
	mul.wide.s32 	%rd40, %r59, 4;
	add.s64 	%rd41, %rd2, %rd40;
	ld.global.nc.f32 	%f10, [%rd41];
	cvt.f64.f32 	%fd53, %f10;
	add.f64 	%fd54, %fd102, %fd101;
	fma.rn.f64 	%fd55, %fd100, 0d3FE0000000000000, %fd54;
	mul.f64 	%fd56, %fd1, %fd53;
	fma.rn.f64 	%fd57, %fd4, %fd55, %fd56;
	add.f64 	%fd58, %fd101, %fd100;
	sub.f64 	%fd59, %fd57, %fd102;
	mul.f64 	%fd60, %fd59, %fd2;
	fma.rn.f64 	%fd61, %fd5, %fd58, %fd60;
	sub.f64 	%fd62, %fd61, %fd101;
	mul.f64 	%fd63, %fd62, %fd3;
	fma.rn.f64 	%fd64, %fd6, %fd100, %fd63;
	add.f64 	%fd65, %fd57, %fd61;
	fma.rn.f64 	%fd66, %fd64, 0d3FE0000000000000, %fd65;
	cvt.rn.f32.f64 	%f11, %fd66;
	add.s64 	%rd42, %rd1, %rd40;
	st.global.f32 	[%rd42], %f11;
	add.s64 	%rd44, %rd41, %rd32;
	ld.global.nc.f32 	%f12, [%rd44];
	cvt.f64.f32 	%fd67, %f12;
	mul.f64 	%fd68, %fd1, %fd67;
	fma.rn.f64 	%fd69, %fd4, %fd66, %fd68;
	add.f64 	%fd70, %fd61, %fd64;
	sub.f64 	%fd71, %fd69, %fd57;
	mul.f64 	%fd72, %fd71, %fd2;
	fma.rn.f64 	%fd73, %fd5, %fd70, %fd72;
	sub.f64 	%fd74, %fd73, %fd61;
	mul.f64 	%fd75, %fd74, %fd3;
	fma.rn.f64 	%fd76, %fd6, %fd64, %fd75;
	add.f64 	%fd77, %fd69, %fd73;
	fma.rn.f64 	%fd78, %fd76, 0d3FE0000000000000, %fd77;
	cvt.rn.f32.f64 	%f13, %fd78;
	add.s64 	%rd45, %rd42, %rd32;
	st.global.f32 	[%rd45], %f13;
	add.s64 	%rd46, %rd44, %rd32;
	ld.global.nc.f32 	%f14, [%rd46];
	cvt.f64.f32 	%fd79, %f14;
	mul.f64 	%fd80, %fd1, %fd79;
	fma.rn.f64 	%fd81, %fd4, %fd78, %fd80;
	add.f64 	%fd82, %fd73, %fd76;
	sub.f64 	%fd83, %fd81, %fd69;
	mul.f64 	%fd84, %fd83, %fd2;
	fma.rn.f64 	%fd85, %fd5, %fd82, %fd84;
	sub.f64 	%fd86, %fd85, %fd73;
	mul.f64 	%fd87, %fd86, %fd3;
	fma.rn.f64 	%fd88, %fd6, %fd76, %fd87;
	add.f64 	%fd89, %fd81, %fd85;
	fma.rn.f64 	%fd90, %fd88, 0d3FE0000000000000, %fd89;
	cvt.rn.f32.f64 	%f15, %fd90;
	add.s64 	%rd47, %rd45, %rd32;
	st.global.f32 	[%rd47], %f15;
	add.s64 	%rd48, %rd46, %rd32;
	ld.global.nc.f32 	%f16, [%rd48];
	cvt.f64.f32 	%fd91, %f16;
	mul.f64 	%fd92, %fd1, %fd91;
	fma.rn.f64 	%fd102, %fd4, %fd90, %fd92;
	add.f64 	%fd93, %fd85, %fd88;
	sub.f64 	%fd94, %fd102, %fd81;
	mul.f64 	%fd95, %fd94, %fd2;
	fma.rn.f64 	%fd101, %fd5, %fd93, %fd95;
	sub.f64 	%fd96, %fd101, %fd85;
	mul.f64 	%fd97, %fd96, %fd3;
	fma.rn.f64 	%fd100, %fd6, %fd88, %fd97;
	add.f64 	%fd98, %fd102, %fd101;
	fma.rn.f64 	%fd99, %fd100, 0d3FE0000000000000, %fd98;
	cvt.rn.f32.f64 	%f17, %fd99;
	add.s64 	%rd49, %rd47, %rd32;
	st.global.f32 	[%rd49], %f17;
	add.s32 	%r58, %r58, 4;
	shl.b32 	%r51, %r34, 2;
	add.s32 	%r59, %r51, %r59;
	setp.ne.s32 	%p19, %r58, %r35;
	@%p19 bra 	$L__BB1_20;
$L__BB1_21:
	add.s32 	%r52, %r52, %r3;
	setp.lt.s32 	%p20, %r52, %r34;
	@%p20 bra 	$L__BB1_2;
$L__BB1_22:
	ret;

}


// ===== COMPILED SASS (sm_100) =====

	.target	sm_100

	.elftype	@"ET_EXEC"


//--------------------- .note.nv.tkinfo           --------------------------
	.section	.note.nv.tkinfo,"",@"SHT_NOTE"
	.sectionflags	@"SHF_NOTE_NV_TKINFO"
	.tkinfo
        /*0018*/ 	.word	0x00000002
        /*0030*/ 	.string	""
        /*0030*/ 	.string	"ptxas"
        /*0030*/ 	.string	"Cuda compilation tools, release 13.0, V13.0.88"
        /*0030*/ 	.string	"Build cuda_13.0.r13.0/compiler.36424714_0"
        /*0030*/ 	.string	"-arch sm_100 -m 64 "



//--------------------- .note.nv.cuinfo           --------------------------
	.section	.note.nv.cuinfo,"",@"SHT_NOTE"
	.sectionflags	@"SHF_NOTE_NV_CUINFO"
        /*0018*/ 	.short	0x0002
        /*001a*/ 	.short	0x0064
        /*001c*/ 	.short	0x0082
	.zero		2


//--------------------- .nv.info                  --------------------------
	.section	.nv.info,"",@"SHT_CUDA_INFO"
	.align	4


	//----- nvinfo : EIATTR_REGCOUNT
	.align		4
        /*0000*/ 	.byte	0x04, 0x2f
        /*0002*/ 	.short	(.L_1 - .L_0)
	.align		4
.L_0:
        /*0004*/ 	.word	index@(hwma_batch_f32)
        /*0008*/ 	.word	0x00000020


	//----- nvinfo : EIATTR_FRAME_SIZE
	.align		4
.L_1:
        /*000c*/ 	.byte	0x04, 0x11
        /*000e*/ 	.short	(.L_3 - .L_2)
	.align		4
.L_2:
        /*0010*/ 	.word	index@(hwma_batch_f32)
        /*0014*/ 	.word	0x00000000


	//----- nvinfo : EIATTR_REGCOUNT
	.align		4
.L_3:
        /*0018*/ 	.byte	0x04, 0x2f
        /*001a*/ 	.short	(.L_5 - .L_4)
	.align		4
.L_4:
        /*001c*/ 	.word	index@(hwma_multi_series_one_param_f32)
        /*0020*/ 	.word	0x00000030


	//----- nvinfo : EIATTR_FRAME_SIZE
	.align		4
.L_5:
        /*0024*/ 	.byte	0x04, 0x11
        /*0026*/ 	.short	(.L_7 - .L_6)
	.align		4
.L_6:
        /*0028*/ 	.word	index@(hwma_multi_series_one_param_f32)
        /*002c*/ 	.word	0x00000000


	//----- nvinfo : EIATTR_MIN_STACK_SIZE
	.align		4
.L_7:
        /*0030*/ 	.byte	0x04, 0x12
        /*0032*/ 	.short	(.L_9 - .L_8)
	.align		4
.L_8:
        /*0034*/ 	.word	index@(hwma_multi_series_one_param_f32)
        /*0038*/ 	.word	0x00000000


	//----- nvinfo : EIATTR_MIN_STACK_SIZE
	.align		4
.L_9:
        /*003c*/ 	.byte	0x04, 0x12
        /*003e*/ 	.short	(.L_11 - .L_10)
	.align		4
.L_10:
        /*0040*/ 	.word	index@(hwma_batch_f32)
        /*0044*/ 	.word	0x00000000
.L_11:


//--------------------- .nv.compat                --------------------------
	.section	.nv.compat,"",@"SHT_CUDA_COMPAT_INFO"
	.align	4
        /*0000*/ 	.byte	0x02, 0x09, 0x00, 0x00, 0x02, 0x02, 0x01, 0x00, 0x02, 0x05, 0x05, 0x00, 0x03, 0x07, 0x01, 0x01
        /*0010*/ 	.byte	0x02, 0x03, 0x00, 0x00, 0x02, 0x06, 0x01, 0x00, 0x04, 0x0b, 0x08, 0x00, 0x01, 0x00, 0x00, 0x00
        /*0020*/ 	.byte	0x00, 0x00, 0x00, 0x00


//--------------------- .nv.info.hwma_multi_series_one_param_f32 --------------------------
	.section	.nv.info.hwma_multi_series_one_param_f32,"",@"SHT_CUDA_INFO"
	.sectionflags	@""
	.align	4


	//----- nvinfo : EIATTR_CUDA_API_VERSION
	.align		4
        /*0000*/ 	.byte	0x04, 0x37
        /*0002*/ 	.short	(.L_13 - .L_12)
.L_12:
        /*0004*/ 	.word	0x00000082


	//----- nvinfo : EIATTR_KPARAM_INFO
	.align		4
.L_13:
        /*0008*/ 	.byte	0x04, 0x17
        /*000a*/ 	.short	(.L_15 - .L_14)
.L_14:
        /*000c*/ 	.word	0x00000000
        /*0010*/ 	.short	0x0007
        /*0012*/ 	.short	0x0028
        /*0014*/ 	.byte	0x00, 0xf5, 0x21, 0x00


	//----- nvinfo : EIATTR_KPARAM_INFO
	.align		4
.L_15:
        /*0018*/ 	.byte	0x04, 0x17
        /*001a*/ 	.short	(.L_17 - .L_16)
.L_16:
        /*001c*/ 	.word	0x00000000
        /*0020*/ 	.short	0x0006
        /*0022*/ 	.short	0x0020
        /*0024*/ 	.byte	0x00, 0xf5, 0x21, 0x00


	//----- nvinfo : EIATTR_KPARAM_INFO
	.align		4
.L_17:
        /*0028*/ 	.byte	0x04, 0x17
        /*002a*/ 	.short	(.L_19 - .L_18)
.L_18:
        /*002c*/ 	.word	0x00000000
        /*0030*/ 	.short	0x0005
        /*0032*/ 	.short	0x0018
        /*0034*/ 	.byte	0x00, 0xf0, 0x11, 0x00


	//----- nvinfo : EIATTR_KPARAM_INFO
	.align		4
.L_19:
        /*0038*/ 	.byte	0x04, 0x17
        /*003a*/ 	.short	(.L_21 - .L_20)
.L_20:
        /*003c*/ 	.word	0x00000000
        /*0040*/ 	.short	0x0004
        /*0042*/ 	.short	0x0014
        /*0044*/ 	.byte	0x00, 0xf0, 0x11, 0x00


	//----- nvinfo : EIATTR_KPARAM_INFO
	.align		4
.L_21:
        /*0048*/ 	.byte	0x04, 0x17
        /*004a*/ 	.short	(.L_23 - .L_22)
.L_22:
        /*004c*/ 	.word	0x00000000
        /*0050*/ 	.short	0x0003
        /*0052*/ 	.short	0x0010
        /*0054*/ 	.byte	0x00, 0xf0, 0x11, 0x00


	//----- nvinfo : EIATTR_KPARAM_INFO
	.align		4
.L_23:
        /*0058*/ 	.byte	0x04, 0x17
        /*005a*/ 	.short	(.L_25 - .L_24)
.L_24:
        /*005c*/ 	.word	0x00000000
        /*0060*/ 	.short	0x0002
        /*0062*/ 	.short	0x000c
        /*0064*/ 	.byte	0x00, 0xf0, 0x11, 0x00


	//----- nvinfo : EIATTR_KPARAM_INFO
	.align		4
.L_25:
        /*0068*/ 	.byte	0x04, 0x17
        /*006a*/ 	.short	(.L_27 - .L_26)
.L_26:
        /*006c*/ 	.word	0x00000000
        /*0070*/ 	.short	0x0001
        /*0072*/ 	.short	0x0008
        /*0074*/ 	.byte	0x00, 0xf0, 0x11, 0x00


	//----- nvinfo : EIATTR_KPARAM_INFO
	.align		4
.L_27:
        /*0078*/ 	.byte	0x04, 0x17
        /*007a*/ 	.short	(.L_29 - .L_28)
.L_28:
        /*007c*/ 	.word	0x00000000
        /*0080*/ 	.short	0x0000
        /*0082*/ 	.short	0x0000
        /*0084*/ 	.byte	0x00, 0xf5, 0x21, 0x00


	//----- nvinfo : EIATTR_SPARSE_MMA_MASK
	.align		4
.L_29:
        /*0088*/ 	.byte	0x03, 0x50
        /*008a*/ 	.short	0x0000


	//----- nvinfo : EIATTR_MAXREG_COUNT
	.align		4
        /*008c*/ 	.byte	0x03, 0x1b
        /*008e*/ 	.short	0x0080


	//----- nvinfo : EIATTR_MERCURY_ISA_VERSION
	.align		4
        /*0090*/ 	.byte	0x03, 0x5f
        /*0092*/ 	.short	0x0101


	//----- nvinfo : EIATTR_VRC_CTA_INIT_COUNT
	.align		4
        /*0094*/ 	.byte	0x02, 0x4a
	.zero		1
	.zero		1


	//----- nvinfo : EIATTR_EXIT_INSTR_OFFSETS
	.align		4
        /*0098*/ 	.byte	0x04, 0x1c
        /*009a*/ 	.short	(.L_31 - .L_30)


	//   ....[0]....
.L_30:
        /*009c*/ 	.word	0x00000090


	//   ....[1]....
        /*00a0*/ 	.word	0x00001070


	//----- nvinfo : EIATTR_MAX_THREADS
	.align		4
.L_31:
        /*00a4*/ 	.byte	0x04, 0x05
        /*00a6*/ 	.short	(.L_33 - .L_32)
.L_32:
        /*00a8*/ 	.word	0x00000100
        /*00ac*/ 	.word	0x00000001
        /*00b0*/ 	.word	0x00000001


	//----- nvinfo : EIATTR_CRS_STACK_SIZE
	.align		4
.L_33:
        /*00b4*/ 	.byte	0x04, 0x1e
        /*00b6*/ 	.short	(.L_35 - .L_34)
.L_34:
        /*00b8*/ 	.word	0x00000000


	//----- nvinfo : EIATTR_CBANK_PARAM_SIZE
	.align		4
.L_35:
        /*00bc*/ 	.byte	0x03, 0x19
        /*00be*/ 	.short	0x0030


	//----- nvinfo : EIATTR_PARAM_CBANK
	.align		4
        /*00c0*/ 	.byte	0x04, 0x0a
        /*00c2*/ 	.short	(.L_37 - .L_36)
	.align		4
.L_36:
        /*00c4*/ 	.word	index@(.nv.constant0.hwma_multi_series_one_param_f32)
        /*00c8*/ 	.short	0x0380
        /*00ca*/ 	.short	0x0030


	//----- nvinfo : EIATTR_SW_WAR
	.align		4
.L_37:
        /*00cc*/ 	.byte	0x04, 0x36
        /*00ce*/ 	.short	(.L_39 - .L_38)
.L_38:
        /*00d0*/ 	.word	0x00000008
.L_39:


//--------------------- .nv.info.hwma_batch_f32   --------------------------
	.section	.nv.info.hwma_batch_f32,"",@"SHT_CUDA_INFO"
	.sectionflags	@""
	.align	4


	//----- nvinfo : EIATTR_CUDA_API_VERSION
	.align		4
        /*0000*/ 	.byte	0x04, 0x37
        /*0002*/ 	.short	(.L_41 - .L_40)
.L_40:
        /*0004*/ 	.word	0x00000082


	//----- nvinfo : EIATTR_KPARAM_INFO
	.align		4
.L_41:
        /*0008*/ 	.byte	0x04, 0x17
        /*000a*/ 	.short	(.L_43 - .L_42)
.L_42:
        /*000c*/ 	.word	0x00000000
        /*0010*/ 	.short	0x0007
        /*0012*/ 	.short	0x0030
        /*0014*/ 	.byte	0x00, 0xf5, 0x21, 0x00


	//----- nvinfo : EIATTR_KPARAM_INFO
	.align		4
.L_43:
        /*0018*/ 	.byte	0x04, 0x17
        /*001a*/ 	.short	(.L_45 - .L_44)
.L_44:
        /*001c*/ 	.word	0x00000000
        /*0020*/ 	.short	0x0006
        /*0022*/ 	.short	0x0028
        /*0024*/ 	.byte	0x00, 0xf0, 0x11, 0x00


	//----- nvinfo : EIATTR_KPARAM_INFO
	.align		4
.L_45:
        /*0028*/ 	.byte	0x04, 0x17
        /*002a*/ 	.short	(.L_47 - .L_46)
.L_46:
        /*002c*/ 	.word	0x00000000
        /*0030*/ 	.short	0x0005
        /*0032*/ 	.short	0x0024
        /*0034*/ 	.byte	0x00, 0xf0, 0x11, 0x00


	//----- nvinfo : EIATTR_KPARAM_INFO
	.align		4
.L_47:
        /*0038*/ 	.byte	0x04, 0x17
        /*003a*/ 	.short	(.L_49 - .L_48)
.L_48:
        /*003c*/ 	.word	0x00000000
        /*0040*/ 	.short	0x0004
        /*0042*/ 	.short	0x0020
        /*0044*/ 	.byte	0x00, 0xf0, 0x11, 0x00


	//----- nvinfo : EIATTR_KPARAM_INFO
	.align		4
.L_49:
        /*0048*/ 	.byte	0x04, 0x17
        /*004a*/ 	.short	(.L_51 - .L_50)
.L_50:
        /*004c*/ 	.word	0x00000000
        /*0050*/ 	.short	0x0003
        /*0052*/ 	.short	0x0018
        /*0054*/ 	.byte	0x00, 0xf5, 0x21, 0x00


	//----- nvinfo : EIATTR_KPARAM_INFO
	.align		4
.L_51:
        /*0058*/ 	.byte	0x04, 0x17
        /*005a*/ 	.short	(.L_53 - .L_52)
.L_52:
        /*005c*/ 	.word	0x00000000
        /*0060*/ 	.short	0x0002
        /*0062*/ 	.short	0x0010
        /*0064*/ 	.byte	0x00, 0xf5, 0x21, 0x00


	//----- nvinfo : EIATTR_KPARAM_INFO
	.align		4
.L_53:
        /*0068*/ 	.byte	0x04, 0x17
        /*006a*/ 	.short	(.L_55 - .L_54)
.L_54:
        /*006c*/ 	.word	0x00000000
        /*0070*/ 	.short	0x0001
        /*0072*/ 	.short	0x0008
        /*0074*/ 	.byte	0x00, 0xf5, 0x21, 0x00


	//----- nvinfo : EIATTR_KPARAM_INFO
	.align		4
.L_55:
        /*0078*/ 	.byte	0x04, 0x17
        /*007a*/ 	.short	(.L_57 - .L_56)
.L_56:
        /*007c*/ 	.word	0x00000000
        /*0080*/ 	.short	0x0000
        /*0082*/ 	.short	0x0000
        /*0084*/ 	.byte	0x00, 0xf5, 0x21, 0x00


	//----- nvinfo : EIATTR_SPARSE_MMA_MASK
	.align		4
.L_57:
        /*0088*/ 	.byte	0x03, 0x50
        /*008a*/ 	.short	0x0000


	//----- nvinfo : EIATTR_MAXREG_COUNT
	.align		4
        /*008c*/ 	.byte	0x03, 0x1b
        /*008e*/ 	.short	0x00ff


	//----- nvinfo : EIATTR_MERCURY_ISA_VERSION
	.align		4
        /*0090*/ 	.byte	0x03, 0x5f
        /*0092*/ 	.short	0x0101


	//----- nvinfo : EIATTR_VRC_CTA_INIT_COUNT
	.align		4
        /*0094*/ 	.byte	0x02, 0x4a
	.zero		1
	.zero		1


	//----- nvinfo : EIATTR_EXIT_INSTR_OFFSETS
	.align		4
        /*0098*/ 	.byte	0x04, 0x1c
        /*009a*/ 	.short	(.L_59 - .L_58)


	//   ....[0]....
.L_58:
        /*009c*/ 	.word	0x00000090


	//   ....[1]....
        /*00a0*/ 	.word	0x00000530


	//   ....[2]....
        /*00a4*/ 	.word	0x00000860


	//   ....[3]....
        /*00a8*/ 	.word	0x00000ce0


	//----- nvinfo : EIATTR_CBANK_PARAM_SIZE
	.align		4
.L_59:
        /*00ac*/ 	.byte	0x03, 0x19
        /*00ae*/ 	.short	0x0038


	//----- nvinfo : EIATTR_PARAM_CBANK
	.align		4
        /*00b0*/ 	.byte	0x04, 0x0a
        /*00b2*/ 	.short	(.L_61 - .L_60)
	.align		4
.L_60:
        /*00b4*/ 	.word	index@(.nv.constant0.hwma_batch_f32)
        /*00b8*/ 	.short	0x0380
        /*00ba*/ 	.short	0x0038


	//----- nvinfo : EIATTR_SW_WAR
	.align		4
.L_61:
        /*00bc*/ 	.byte	0x04, 0x36
        /*00be*/ 	.short	(.L_63 - .L_62)
.L_62:
        /*00c0*/ 	.word	0x00000008
.L_63:


//--------------------- .nv.callgraph             --------------------------
	.section	.nv.callgraph,"",@"SHT_CUDA_CALLGRAPH"
	.align	4
	.sectionentsize	8
	.align		4
        /*0000*/ 	.word	0x00000000
	.align		4
        /*0004*/ 	.word	0xffffffff
	.align		4
        /*0008*/ 	.word	0x00000000
	.align		4
        /*000c*/ 	.word	0xfffffffe
	.align		4
        /*0010*/ 	.word	0x00000000
	.align		4
        /*0014*/ 	.word	0xfffffffd
	.align		4
        /*0018*/ 	.word	0x00000000
	.align		4
        /*001c*/ 	.word	0xfffffffc


//--------------------- .text.hwma_multi_series_one_param_f32 --------------------------
	.section	.text.hwma_multi_series_one_param_f32,"ax",@progbits
	.align	128
        .global         hwma_multi_series_one_param_f32
        .type           hwma_multi_series_one_param_f32,@function
        .size           hwma_multi_series_one_param_f32,(.L_x_23 - hwma_multi_series_one_param_f32)
        .other          hwma_multi_series_one_param_f32,@"STO_CUDA_ENTRY STV_DEFAULT"
hwma_multi_series_one_param_f32:
.text.hwma_multi_series_one_param_f32:
[----:B------:R-:W-:Y:S01]  /*0000*/  LDC R1, c[0x0][0x37c] ;  /* 0x0000df00ff017b82 */ /* 0x000fe20000000800 */
[----:B------:R-:W0:Y:S07]  /*0010*/  S2R R0, SR_TID.X ;  /* 0x0000000000007919 */ /* 0x000e2e0000002100 */
[----:B------:R-:W0:Y:S01]  /*0020*/  S2UR UR4, SR_CTAID.X ;  /* 0x00000000000479c3 */ /* 0x000e220000002500 */
[----:B------:R-:W1:Y:S07]  /*0030*/  LDCU UR5, c[0x0][0x394] ;  /* 0x00007280ff0577ac */ /* 0x000e6e0008000800 */
[----:B------:R-:W0:Y:S08]  /*0040*/  LDC R37, c[0x0][0x360] ;  /* 0x0000d800ff257b82 */ /* 0x000e300000000800 */
[----:B------:R-:W2:Y:S01]  /*0050*/  LDC R2, c[0x0][0x398] ;  /* 0x0000e600ff027b82 */ /* 0x000ea20000000800 */
[----:B0-----:R-:W-:-:S05]  /*0060*/  IMAD R0, R37, UR4, R0 ;  /* 0x0000000425007c24 */ /* 0x001fca000f8e0200 */
[----:B-1----:R-:W-:-:S04]  /*0070*/  ISETP.GE.AND P0, PT, R0, UR5, PT ;  /* 0x0000000500007c0c */ /* 0x002fc8000bf06270 */
[----:B--2---:R-:W-:-:S13]  /*0080*/  ISETP.LT.OR P0, PT, R2, 0x1, P0 ;  /* 0x000000010200780c */ /* 0x004fda0000701670 */
[----:B------:R-:W-:Y:S05]  /*0090*/  @P0 EXIT ;  /* 0x000000000000094d */ /* 0x000fea0003800000 */
[----:B------:R-:W0:Y:S01]  /*00a0*/  LDCU.64 UR4, c[0x0][0x388] ;  /* 0x00007100ff0477ac */ /* 0x000e220008000a00 */
[----:B------:R-:W1:Y:S01]  /*00b0*/  LDCU UR6, c[0x0][0x390] ;  /* 0x00007200ff0677ac */ /* 0x000e620008000800 */
[----:B0-----:R-:W0:Y:S01]  /*00c0*/  F2F.F64.F32 R16, UR4 ;  /* 0x0000000400107d10 */ /* 0x001e220008201800 */
[----:B------:R-:W2:Y:S07]  /*00d0*/  LDCU UR4, c[0x0][0x370] ;  /* 0x00006e00ff0477ac */ /* 0x000eae0008000800 */
[----:B------:R-:W3:Y:S01]  /*00e0*/  F2F.F64.F32 R14, UR5 ;  /* 0x00000005000e7d10 */ /* 0x000ee20008201800 */
[----:B0-----:R-:W-:-:S07]  /*00f0*/  DADD R10, -R16, 1 ;  /* 0x3ff00000100a7429 */ /* 0x001fce0000000100 */
[----:B-1----:R-:W0:Y:S01]  /*0100*/  F2F.F64.F32 R12, UR6 ;  /* 0x00000006000c7d10 */ /* 0x002e220008201800 */
[----:B------:R-:W1:Y:S01]  /*0110*/  LDCU.64 UR6, c[0x0][0x358] ;  /* 0x00006b00ff0677ac */ /* 0x000e620008000a00 */
[----:B--2---:R-:W-:Y:S01]  /*0120*/  IMAD R37, R37, UR4, RZ ;  /* 0x0000000425257c24 */ /* 0x004fe2000f8e02ff */
[----:B---3--:R-:W-:Y:S02]  /*0130*/  DADD R8, -R14, 1 ;  /* 0x3ff000000e087429 */ /* 0x008fe40000000100 */
[----:B0-----:R-:W-:-:S11]  /*0140*/  DADD R6, -R12, 1 ;  /* 0x3ff000000c067429 */ /* 0x001fd60000000100 */
.L_x_12:
[----:B0--3--:R-:W0:Y:S08]  /*0150*/  LDC.64 R2, c[0x0][0x3a0] ;  /* 0x0000e800ff027b82 */ /* 0x009e300000000a00 */
[----:B--2---:R-:W2:Y:S01]  /*0160*/  LDC R36, c[0x0][0x398] ;  /* 0x0000e600ff247b82 */ /* 0x004ea20000000800 */
[----:B0-----:R-:W-:-:S06]  /*0170*/  IMAD.WIDE R2, R0, 0x4, R2 ;  /* 0x0000000400027825 */ /* 0x001fcc00078e0202 */
[----:B-1----:R-:W3:Y:S01]  /*0180*/  LDG.E.CONSTANT R3, desc[UR6][R2.64] ;  /* 0x0000000602037981 */ /* 0x002ee2000c1e9900 */
[----:B------:R-:W-:Y:S01]  /*0190*/  BSSY.RECONVERGENT B0, `(.L_x_0) ;  /* 0x000004a000007945 */ /* 0x000fe20003800200 */
[C---:B---3--:R-:W-:Y:S02]  /*01a0*/  ISETP.GE.AND P0, PT, R3.reuse, RZ, PT ;  /* 0x000000ff0300720c */ /* 0x048fe40003f06270 */
[----:B--2-4-:R-:W-:-:S04]  /*01b0*/  VIMNMX R41, PT, PT, R3, R36, PT ;  /* 0x0000002403297248 */ /* 0x014fc80003fe0100 */
[----:B------:R-:W-:-:S04]  /*01c0*/  SEL R41, R41, RZ, P0 ;  /* 0x000000ff29297207 */ /* 0x000fc80000000000 */
[----:B------:R-:W-:-:S13]  /*01d0*/  ISETP.GE.AND P0, PT, R41, 0x1, PT ;  /* 0x000000012900780c */ /* 0x000fda0003f06270 */
[----:B------:R-:W-:Y:S05]  /*01e0*/  @!P0 BRA `(.L_x_1) ;  /* 0x0000000400108947 */ /* 0x000fea0003800000 */
[C---:B------:R-:W-:Y:S01]  /*01f0*/  ISETP.GE.U32.AND P1, PT, R41.reuse, 0x8, PT ;  /* 0x000000082900780c */ /* 0x040fe20003f26070 */
[----:B------:R-:W-:Y:S01]  /*0200*/  BSSY.RECONVERGENT B1, `(.L_x_2) ;  /* 0x000001f000017945 */ /* 0x000fe20003800200 */
[----:B------:R-:W-:Y:S02]  /*0210*/  LOP3.LUT R34, R41, 0x7, RZ, 0xc0, !PT ;  /* 0x0000000729227812 */ /* 0x000fe400078ec0ff */
[----:B------:R-:W-:Y:S02]  /*0220*/  MOV R2, R0 ;  /* 0x0000000000027202 */ /* 0x000fe40000000f00 */
[----:B------:R-:W-:-:S07]  /*0230*/  ISETP.NE.AND P0, PT, R34, RZ, PT ;  /* 0x000000ff2200720c */ /* 0x000fce0003f05270 */
[----:B------:R-:W-:Y:S06]  /*0240*/  @!P1 BRA `(.L_x_3) ;  /* 0x0000000000689947 */ /* 0x000fec0003800000 */
[----:B------:R-:W0:Y:S01]  /*0250*/  LDC R39, c[0x0][0x394] ;  /* 0x0000e500ff277b82 */ /* 0x000e220000000800 */
[----:B------:R-:W-:Y:S01]  /*0260*/  LOP3.LUT R3, R41, 0x7ffffff8, RZ, 0xc0, !PT ;  /* 0x7ffffff829037812 */ /* 0x000fe200078ec0ff */
[----:B------:R-:W-:-:S03]  /*0270*/  IMAD.MOV.U32 R2, RZ, RZ, R0 ;  /* 0x000000ffff027224 */ /* 0x000fc600078e0000 */
[----:B------:R-:W-:-:S03]  /*0280*/  IADD3 R3, PT, PT, -R3, RZ, RZ ;  /* 0x000000ff03037210 */ /* 0x000fc60007ffe1ff */
[----:B------:R-:W1:Y:S04]  /*0290*/  LDC.64 R4, c[0x0][0x3a8] ;  /* 0x0000ea00ff047b82 */ /* 0x000e680000000a00 */
.L_x_4:
[----:B-12---:R-:W-:Y:S01]  /*02a0*/  IMAD.WIDE R26, R2, 0x4, R4 ;  /* 0x00000004021a7825 */ /* 0x006fe200078e0204 */
[----:B------:R-:W-:-:S03]  /*02b0*/  IADD3 R3, PT, PT, R3, 0x8, RZ ;  /* 0x0000000803037810 */ /* 0x000fc60007ffe0ff */
[----:B------:R-:W-:Y:S01]  /*02c0*/  IMAD.MOV.U32 R35, RZ, RZ, 0x7fffffff ;  /* 0x7fffffffff237424 */ /* 0x000fe200078e00ff */
[----:B------:R-:W-:Y:S01]  /*02d0*/  ISETP.NE.AND P1, PT, R3, RZ, PT ;  /* 0x000000ff0300720c */ /* 0x000fe20003f25270 */
[----:B0-----:R-:W-:-:S03]  /*02e0*/  IMAD.WIDE R28, R39, 0x4, R26 ;  /* 0x00000004271c7825 */ /* 0x001fc600078e021a */
[----:B------:R2:W-:Y:S01]  /*02f0*/  STG.E desc[UR6][R26.64], R35 ;  /* 0x000000231a007986 */ /* 0x0005e2000c101906 */
[C---:B------:R-:W-:Y:S02]  /*0300*/  IMAD R2, R39.reuse, 0x8, R2 ;  /* 0x0000000827027824 */ /* 0x040fe400078e0202 */
[C---:B------:R-:W-:Y:S01]  /*0310*/  IMAD.WIDE R30, R39.reuse, 0x4, R28 ;  /* 0x00000004271e7825 */ /* 0x040fe200078e021c */
[----:B------:R2:W-:Y:S04]  /*0320*/  STG.E desc[UR6][R28.64], R35 ;  /* 0x000000231c007986 */ /* 0x0005e8000c101906 */
[----:B------:R2:W-:Y:S01]  /*0330*/  STG.E desc[UR6][R30.64], R35 ;  /* 0x000000231e007986 */ /* 0x0005e2000c101906 */
[----:B------:R-:W-:-:S05]  /*0340*/  IMAD.WIDE R18, R39, 0x4, R30 ;  /* 0x0000000427127825 */ /* 0x000fca00078e021e */
        /* <DEDUP_REMOVED lines=9> */
[----:B------:R-:W-:Y:S05]  /*03e0*/  @P1 BRA `(.L_x_4) ;  /* 0xfffffffc00ac1947 */ /* 0x000fea000383ffff */
.L_x_3:
[----:B------:R-:W-:Y:S05]  /*03f0*/  BSYNC.RECONVERGENT B1 ;  /* 0x0000000000017941 */ /* 0x000fea0003800200 */
.L_x_2:
[----:B------:R-:W-:Y:S05]  /*0400*/  @!P0 BRA `(.L_x_1) ;  /* 0x0000000000888947 */ /* 0x000fea0003800000 */
[----:B------:R-:W-:Y:S01]  /*0410*/  ISETP.GE.U32.AND P0, PT, R34, 0x4, PT ;  /* 0x000000042200780c */ /* 0x000fe20003f06070 */
[----:B------:R-:W-:Y:S01]  /*0420*/  BSSY.RECONVERGENT B1, `(.L_x_5) ;  /* 0x0000010000017945 */ /* 0x000fe20003800200 */
[----:B--2---:R-:W-:-:S04]  /*0430*/  LOP3.LUT R24, R41, 0x3, RZ, 0xc0, !PT ;  /* 0x0000000329187812 */ /* 0x004fc800078ec0ff */
[----:B------:R-:W-:-:S07]  /*0440*/  ISETP.NE.AND P1, PT, R24, RZ, PT ;  /* 0x000000ff1800720c */ /* 0x000fce0003f25270 */
[----:B------:R-:W-:Y:S06]  /*0450*/  @!P0 BRA `(.L_x_6) ;  /* 0x0000000000308947 */ /* 0x000fec0003800000 */
[----:B------:R-:W0:Y:S01]  /*0460*/  LDC.64 R4, c[0x0][0x3a8] ;  /* 0x0000ea00ff047b82 */ /* 0x000e220000000a00 */
[----:B------:R-:W-:-:S07]  /*0470*/  MOV R3, 0x7fffffff ;  /* 0x7fffffff00037802 */ /* 0x000fce0000000f00 */
[----:B------:R-:W1:Y:S01]  /*0480*/  LDC R25, c[0x0][0x394] ;  /* 0x0000e500ff197b82 */ /* 0x000e620000000800 */
[----:B0-----:R-:W-:-:S05]  /*0490*/  IMAD.WIDE R4, R2, 0x4, R4 ;  /* 0x0000000402047825 */ /* 0x001fca00078e0204 */
[----:B------:R0:W-:Y:S01]  /*04a0*/  STG.E desc[UR6][R4.64], R3 ;  /* 0x0000000304007986 */ /* 0x0001e2000c101906 */
[----:B-1----:R-:W-:-:S04]  /*04b0*/  IMAD.WIDE R18, R25, 0x4, R4 ;  /* 0x0000000419127825 */ /* 0x002fc800078e0204 */
[C---:B------:R-:W-:Y:S01]  /*04c0*/  IMAD R2, R25.reuse, 0x4, R2 ;  /* 0x0000000419027824 */ /* 0x040fe200078e0202 */
[----:B------:R0:W-:Y:S01]  /*04d0*/  STG.E desc[UR6][R18.64], R3 ;  /* 0x0000000312007986 */ /* 0x0001e2000c101906 */
[----:B------:R-:W-:-:S05]  /*04e0*/  IMAD.WIDE R20, R25, 0x4, R18 ;  /* 0x0000000419147825 */ /* 0x000fca00078e0212 */
[----:B------:R0:W-:Y:S01]  /*04f0*/  STG.E desc[UR6][R20.64], R3 ;  /* 0x0000000314007986 */ /* 0x0001e2000c101906 */
[----:B------:R-:W-:-:S05]  /*0500*/  IMAD.WIDE R22, R25, 0x4, R20 ;  /* 0x0000000419167825 */ /* 0x000fca00078e0214 */
[----:B------:R0:W-:Y:S02]  /*0510*/  STG.E desc[UR6][R22.64], R3 ;  /* 0x0000000316007986 */ /* 0x0001e4000c101906 */
.L_x_6:
[----:B------:R-:W-:Y:S05]  /*0520*/  BSYNC.RECONVERGENT B1 ;  /* 0x0000000000017941 */ /* 0x000fea0003800200 */
.L_x_5:
[----:B------:R-:W-:Y:S05]  /*0530*/  @!P1 BRA `(.L_x_1) ;  /* 0x00000000003c9947 */ /* 0x000fea0003800000 */
[----:B------:R-:W-:Y:S02]  /*0540*/  ISETP.NE.AND P0, PT, R24, 0x1, PT ;  /* 0x000000011800780c */ /* 0x000fe40003f05270 */
[----:B0-----:R-:W-:-:S04]  /*0550*/  LOP3.LUT R3, R41, 0x1, RZ, 0xc0, !PT ;  /* 0x0000000129037812 */ /* 0x001fc800078ec0ff */
[----:B------:R-:W-:-:S07]  /*0560*/  ISETP.NE.U32.AND P1, PT, R3, 0x1, PT ;  /* 0x000000010300780c */ /* 0x000fce0003f25070 */
[----:B------:R-:W0:Y:S01]  /*0570*/  @P0 LDC.64 R4, c[0x0][0x3a8] ;  /* 0x0000ea00ff040b82 */ /* 0x000e220000000a00 */
[----:B------:R-:W-:-:S07]  /*0580*/  @P0 IMAD.MOV.U32 R23, RZ, RZ, 0x7fffffff ;  /* 0x7fffffffff170424 */ /* 0x000fce00078e00ff */
[----:B------:R-:W1:Y:S08]  /*0590*/  @P0 LDC R19, c[0x0][0x394] ;  /* 0x0000e500ff130b82 */ /* 0x000e700000000800 */
[----:B------:R-:W2:Y:S01]  /*05a0*/  @!P1 LDC.64 R20, c[0x0][0x3a8] ;  /* 0x0000ea00ff149b82 */ /* 0x000ea20000000a00 */
[----:B0-----:R-:W-:-:S05]  /*05b0*/  @P0 IMAD.WIDE R4, R2, 0x4, R4 ;  /* 0x0000000402040825 */ /* 0x001fca00078e0204 */
[----:B------:R3:W-:Y:S01]  /*05c0*/  @P0 STG.E desc[UR6][R4.64], R23 ;  /* 0x0000001704000986 */ /* 0x0007e2000c101906 */
[C---:B-1----:R-:W-:Y:S01]  /*05d0*/  @P0 LEA R2, R19.reuse, R2, 0x1 ;  /* 0x0000000213020211 */ /* 0x042fe200078e08ff */
[----:B------:R-:W-:-:S05]  /*05e0*/  @P0 IMAD.WIDE R18, R19, 0x4, R4 ;  /* 0x0000000413120825 */ /* 0x000fca00078e0204 */
[----:B------:R3:W-:Y:S01]  /*05f0*/  @P0 STG.E desc[UR6][R18.64], R23 ;  /* 0x0000001712000986 */ /* 0x0007e2000c101906 */
[----:B--2---:R-:W-:Y:S01]  /*0600*/  @!P1 IMAD.WIDE R2, R2, 0x4, R20 ;  /* 0x0000000402029825 */ /* 0x004fe200078e0214 */
[----:B------:R-:W-:-:S05]  /*0610*/  @!P1 MOV R21, 0x7fffffff ;  /* 0x7fffffff00159802 */ /* 0x000fca0000000f00 */
[----:B------:R3:W-:Y:S02]  /*0620*/  @!P1 STG.E desc[UR6][R2.64], R21 ;  /* 0x0000001502009986 */ /* 0x0007e4000c101906 */
.L_x_1:
[----:B------:R-:W-:Y:S05]  /*0630*/  BSYNC.RECONVERGENT B0 ;  /* 0x0000000000007941 */ /* 0x000fea0003800200 */
.L_x_0:
[----:B------:R-:W-:Y:S01]  /*0640*/  ISETP.GE.AND P0, PT, R41, R36, PT ;  /* 0x000000242900720c */ /* 0x000fe20003f06270 */
[----:B------:R-:W-:-:S12]  /*0650*/  BSSY.RECONVERGENT B0, `(.L_x_7) ;  /* 0x000009d000007945 */ /* 0x000fd80003800200 */
[----:B------:R-:W-:Y:S05]  /*0660*/  @P0 BRA `(.L_x_8) ;  /* 0x00000008006c0947 */ /* 0x000fea0003800000 */
[----:B------:R-:W1:Y:S08]  /*0670*/  LDC R39, c[0x0][0x394] ;  /* 0x0000e500ff277b82 */ /* 0x000e700000000800 */
[----:B0--3--:R-:W2:Y:S08]  /*0680*/  LDC.64 R4, c[0x0][0x380] ;  /* 0x0000e000ff047b82 */ /* 0x009eb00000000a00 */
[----:B------:R-:W0:Y:S01]  /*0690*/  LDC.64 R2, c[0x0][0x3a8] ;  /* 0x0000ea00ff027b82 */ /* 0x000e220000000a00 */
[----:B-1----:R-:W-:-:S04]  /*06a0*/  IMAD R38, R41, R39, R0 ;  /* 0x0000002729267224 */ /* 0x002fc800078e0200 */
[----:B--2---:R-:W-:-:S05]  /*06b0*/  IMAD.WIDE R30, R38, 0x4, R4 ;  /* 0x00000004261e7825 */ /* 0x004fca00078e0204 */
[----:B------:R-:W2:Y:S01]  /*06c0*/  LDG.E.CONSTANT R22, desc[UR6][R30.64] ;  /* 0x000000061e167981 */ /* 0x000ea2000c1e9900 */
[----:B------:R-:W-:Y:S01]  /*06d0*/  IMAD.IADD R28, R36, 0x1, -R41 ;  /* 0x00000001241c7824 */ /* 0x000fe200078e0a29 */
[----:B------:R-:W-:Y:S01]  /*06e0*/  IADD3 R18, PT, PT, R41, -R36, RZ ;  /* 0x8000002429127210 */ /* 0x000fe20007ffe0ff */
[----:B------:R-:W-:Y:S01]  /*06f0*/  BSSY.RECONVERGENT B1, `(.L_x_9) ;  /* 0x0000047000017945 */ /* 0x000fe20003800200 */
[----:B------:R-:W-:Y:S02]  /*0700*/  MOV R29, R41 ;  /* 0x00000029001d7202 */ /* 0x000fe40000000f00 */
[----:B------:R-:W-:Y:S02]  /*0710*/  CS2R R20, SRZ ;  /* 0x0000000000147805 */ /* 0x000fe4000001ff00 */
[----:B------:R-:W-:Y:S02]  /*0720*/  LOP3.LUT P1, R28, R28, 0x3, RZ, 0xc0, !PT ;  /* 0x000000031c1c7812 */ /* 0x000fe4000782c0ff */
[----:B------:R-:W-:-:S02]  /*0730*/  ISETP.GT.U32.AND P0, PT, R18, -0x4, PT ;  /* 0xfffffffc1200780c */ /* 0x000fc40003f04070 */
[----:B------:R-:W-:Y:S01]  /*0740*/  CS2R R18, SRZ ;  /* 0x0000000000127805 */ /* 0x000fe2000001ff00 */
[----:B--2---:R-:W1:Y:S08]  /*0750*/  F2F.F64.F32 R22, R22 ;  /* 0x0000001600167310 */ /* 0x004e700000201800 */
[----:B0-----:R-:W-:Y:S05]  /*0760*/  @!P1 BRA `(.L_x_10) ;  /* 0x0000000000fc9947 */ /* 0x001fea0003800000 */
[----:B-1----:R-:W-:Y:S01]  /*0770*/  DADD R32, RZ, R22 ;  /* 0x00000000ff207229 */ /* 0x002fe20000000016 */
[----:B------:R-:W0:Y:S01]  /*0780*/  LDC.64 R24, c[0x0][0x3a8] ;  /* 0x0000ea00ff187b82 */ /* 0x000e220000000a00 */
[----:B------:R-:W-:Y:S01]  /*0790*/  DMUL R18, R16, R22 ;  /* 0x0000001610127228 */ /* 0x000fe20000000000 */
[----:B------:R-:W-:Y:S02]  /*07a0*/  ISETP.NE.AND P1, PT, R28, 0x1, PT ;  /* 0x000000011c00780c */ /* 0x000fe40003f25270 */
[----:B------:R-:W-:-:S05]  /*07b0*/  IADD3 R29, PT, PT, R41, 0x1, RZ ;  /* 0x00000001291d7810 */ /* 0x000fca0007ffe0ff */
[----:B------:R-:W-:-:S08]  /*07c0*/  DFMA R32, R10, R32, R18 ;  /* 0x000000200a20722b */ /* 0x000fd00000000012 */
[----:B------:R-:W-:Y:S02]  /*07d0*/  DADD R18, -R22, R32 ;  /* 0x0000000016127229 */ /* 0x000fe40000000120 */
[----:B------:R-:W-:Y:S01]  /*07e0*/  MOV R22, R32 ;  /* 0x0000002000167202 */ /* 0x000fe20000000f00 */
[----:B------:R-:W-:Y:S02]  /*07f0*/  IMAD.MOV.U32 R23, RZ, RZ, R33 ;  /* 0x000000ffff177224 */ /* 0x000fe400078e0021 */
[----:B0-----:R-:W-:-:S03]  /*0800*/  IMAD.WIDE R24, R38, 0x4, R24 ;  /* 0x0000000426187825 */ /* 0x001fc600078e0218 */
[----:B------:R-:W-:Y:S01]  /*0810*/  DMUL R18, R14, R18 ;  /* 0x000000120e127228 */ /* 0x000fe20000000000 */
[----:B------:R-:W-:-:S07]  /*0820*/  IMAD.IADD R38, R38, 0x1, R39 ;  /* 0x0000000126267824 */ /* 0x000fce00078e0227 */
[----:B------:R-:W-:-:S08]  /*0830*/  DFMA R20, RZ, R8, R18 ;  /* 0x00000008ff14722b */ /* 0x000fd00000000012 */
[----:B------:R-:W-:Y:S02]  /*0840*/  DMUL R18, R12, R20 ;  /* 0x000000140c127228 */ /* 0x000fe40000000000 */
[----:B------:R-:W-:-:S06]  /*0850*/  DADD R26, R32, R20 ;  /* 0x00000000201a7229 */ /* 0x000fcc0000000014 */
[----:B------:R-:W-:-:S08]  /*0860*/  DFMA R18, RZ, R6, R18 ;  /* 0x00000006ff12722b */ /* 0x000fd00000000012 */
[----:B------:R-:W-:-:S06]  /*0870*/  DFMA R26, R18, 0.5, R26 ;  /* 0x3fe00000121a782b */ /* 0x000fcc000000001a */
[----:B------:R-:W0:Y:S02]  /*0880*/  F2F.F32.F64 R35, R26 ;  /* 0x0000001a00237310 */ /* 0x000e240000301000 */
[----:B0-----:R0:W-:Y:S01]  /*0890*/  STG.E desc[UR6][R24.64], R35 ;  /* 0x0000002318007986 */ /* 0x0011e2000c101906 */
[----:B------:R-:W-:Y:S05]  /*08a0*/  @!P1 BRA `(.L_x_10) ;  /* 0x0000000000ac9947 */ /* 0x000fea0003800000 */
[----:B0-----:R-:W-:-:S05]  /*08b0*/  IMAD.WIDE R34, R39, 0x4, R30 ;  /* 0x0000000427227825 */ /* 0x001fca00078e021e */
[----:B------:R-:W2:Y:S01]  /*08c0*/  LDG.E.CONSTANT R42, desc[UR6][R34.64] ;  /* 0x00000006222a7981 */ /* 0x000ea2000c1e9900 */
[----:B------:R-:W-:-:S13]  /*08d0*/  ISETP.NE.AND P1, PT, R28, 0x2, PT ;  /* 0x000000021c00780c */ /* 0x000fda0003f25270 */
[----:B------:R-:W-:-:S05]  /*08e0*/  @P1 IMAD.WIDE R30, R39, 0x4, R34 ;  /* 0x00000004271e1825 */ /* 0x000fca00078e0222 */
[----:B------:R-:W3:Y:S01]  /*08f0*/  @P1 LDG.E.CONSTANT R40, desc[UR6][R30.64] ;  /* 0x000000061e281981 */ /* 0x000ee2000c1e9900 */
[----:B------:R-:W-:Y:S01]  /*0900*/  DADD R28, R18, R20 ;  /* 0x00000000121c7229 */ /* 0x000fe20000000014 */
[----:B------:R-:W-:-:S04]  /*0910*/  IADD3 R38, PT, PT, R38, R39, RZ ;  /* 0x0000002726267210 */ /* 0x000fc80007ffe0ff */
[----:B------:R-:W-:Y:S01]  /*0920*/  @P1 IADD3 R38, PT, PT, R38, R39, RZ ;  /* 0x0000002726261210 */ /* 0x000fe20007ffe0ff */
[----:B--2---:R-:W0:Y:S02]  /*0930*/  F2F.F64.F32 R22, R42 ;  /* 0x0000002a00167310 */ /* 0x004e240000201800 */
[----:B0-----:R-:W-:-:S08]  /*0940*/  DMUL R22, R16, R22 ;  /* 0x0000001610167228 */ /* 0x001fd00000000000 */
[----:B------:R-:W-:-:S08]  /*0950*/  DFMA R22, R10, R26, R22 ;  /* 0x0000001a0a16722b */ /* 0x000fd00000000016 */
[----:B------:R-:W-:-:S08]  /*0960*/  DADD R26, -R32, R22 ;  /* 0x00000000201a7229 */ /* 0x000fd00000000116 */
[----:B------:R-:W-:-:S08]  /*0970*/  DMUL R26, R14, R26 ;  /* 0x0000001a0e1a7228 */ /* 0x000fd00000000000 */
[----:B------:R-:W-:Y:S02]  /*0980*/  DFMA R28, R8, R28, R26 ;  /* 0x0000001c081c722b */ /* 0x000fe4000000001a */
[----:B---3--:R-:W0:Y:S06]  /*0990*/  @P1 F2F.F64.F32 R26, R40 ;  /* 0x00000028001a1310 */ /* 0x008e2c0000201800 */
[--C-:B------:R-:W-:Y:S02]  /*09a0*/  DADD R20, -R20, R28.reuse ;  /* 0x0000000014147229 */ /* 0x100fe4000000011c */
[----:B------:R-:W-:-:S06]  /*09b0*/  DADD R30, R22, R28 ;  /* 0x00000000161e7229 */ /* 0x000fcc000000001c */
[----:B------:R-:W-:Y:S02]  /*09c0*/  DMUL R20, R12, R20 ;  /* 0x000000140c147228 */ /* 0x000fe40000000000 */
[----:B0-----:R-:W-:-:S06]  /*09d0*/  @P1 DMUL R26, R16, R26 ;  /* 0x0000001a101a1228 */ /* 0x001fcc0000000000 */
[----:B------:R-:W-:Y:S01]  /*09e0*/  DFMA R18, R6, R18, R20 ;  /* 0x000000120612722b */ /* 0x000fe20000000014 */
[----:B------:R-:W-:Y:S02]  /*09f0*/  MOV R20, R28 ;  /* 0x0000001c00147202 */ /* 0x000fe40000000f00 */
[----:B------:R-:W-:-:S05]  /*0a00*/  MOV R21, R29 ;  /* 0x0000001d00157202 */ /* 0x000fca0000000f00 */
[C---:B------:R-:W-:Y:S02]  /*0a10*/  DFMA R30, R18.reuse, 0.5, R30 ;  /* 0x3fe00000121e782b */ /* 0x040fe4000000001e */
[----:B------:R-:W-:-:S06]  /*0a20*/  @P1 DADD R32, R18, R28 ;  /* 0x0000000012201229 */ /* 0x000fcc000000001c */
[----:B------:R-:W-:Y:S02]  /*0a30*/  @P1 DFMA R26, R10, R30, R26 ;  /* 0x0000001e0a1a122b */ /* 0x000fe4000000001a */
[----:B------:R-:W0:Y:S06]  /*0a40*/  F2F.F32.F64 R31, R30 ;  /* 0x0000001e001f7310 */ /* 0x000e2c0000301000 */
[----:B------:R-:W-:Y:S02]  /*0a50*/  @P1 DADD R34, -R22, R26 ;  /* 0x0000000016221229 */ /* 0x000fe4000000011a */
[----:B------:R-:W-:Y:S01]  /*0a60*/  @P1 IMAD.MOV.U32 R22, RZ, RZ, R26 ;  /* 0x000000ffff161224 */ /* 0x000fe200078e001a */
[----:B------:R-:W-:-:S05]  /*0a70*/  @P1 MOV R23, R27 ;  /* 0x0000001b00171202 */ /* 0x000fca0000000f00 */
[----:B------:R-:W-:-:S08]  /*0a80*/  @P1 DMUL R34, R14, R34 ;  /* 0x000000220e221228 */ /* 0x000fd00000000000 */
[----:B------:R-:W-:Y:S01]  /*0a90*/  @P1 DFMA R20, R8, R32, R34 ;  /* 0x000000200814122b */ /* 0x000fe20000000022 */
[----:B------:R-:W-:-:S05]  /*0aa0*/  IMAD.WIDE R34, R39, 0x4, R24 ;  /* 0x0000000427227825 */ /* 0x000fca00078e0218 */
[----:B0-----:R2:W-:Y:S02]  /*0ab0*/  STG.E desc[UR6][R34.64], R31 ;  /* 0x0000001f22007986 */ /* 0x0015e4000c101906 */
[----:B------:R-:W-:Y:S01]  /*0ac0*/  @P1 DADD R28, -R28, R20 ;  /* 0x000000001c1c1229 */ /* 0x000fe20000000114 */
[----:B------:R-:W-:-:S07]  /*0ad0*/  @P1 IMAD.WIDE R24, R39, 0x4, R34 ;  /* 0x0000000427181825 */ /* 0x000fce00078e0222 */
[----:B------:R-:W-:Y:S02]  /*0ae0*/  @P1 DMUL R32, R12, R28 ;  /* 0x0000001c0c201228 */ /* 0x000fe40000000000 */
[----:B------:R-:W-:-:S06]  /*0af0*/  @P1 DADD R28, R26, R20 ;  /* 0x000000001a1c1229 */ /* 0x000fcc0000000014 */
[----:B------:R-:W-:-:S08]  /*0b00*/  @P1 DFMA R18, R6, R18, R32 ;  /* 0x000000120612122b */ /* 0x000fd00000000020 */
[----:B------:R-:W-:Y:S01]  /*0b10*/  @P1 DFMA R32, R18, 0.5, R28 ;  /* 0x3fe000001220182b */ /* 0x000fe2000000001c */
[C---:B------:R-:W-:Y:S01]  /*0b20*/  VIADD R29, R41.reuse, 0x2 ;  /* 0x00000002291d7836 */ /* 0x040fe20000000000 */
[----:B------:R-:W-:-:S08]  /*0b30*/  @P1 IADD3 R29, PT, PT, R41, 0x3, RZ ;  /* 0x00000003291d1810 */ /* 0x000fd00007ffe0ff */
[----:B------:R-:W0:Y:S02]  /*0b40*/  @P1 F2F.F32.F64 R33, R32 ;  /* 0x0000002000211310 */ /* 0x000e240000301000 */
[----:B0-----:R2:W-:Y:S02]  /*0b50*/  @P1 STG.E desc[UR6][R24.64], R33 ;  /* 0x0000002118001986 */ /* 0x0015e4000c101906 */
.L_x_10:
[----:B------:R-:W-:Y:S05]  /*0b60*/  BSYNC.RECONVERGENT B1 ;  /* 0x0000000000017941 */ /* 0x000fea0003800200 */
.L_x_9:
[----:B------:R-:W-:Y:S05]  /*0b70*/  @P0 BRA `(.L_x_8) ;  /* 0x0000000400280947 */ /* 0x000fea0003800000 */
.L_x_11:
[----:B--2-4-:R-:W-:-:S05]  /*0b80*/  IMAD.WIDE R32, R38, 0x4, R4 ;  /* 0x0000000426207825 */ /* 0x014fca00078e0204 */
[----:B------:R-:W0:Y:S01]  /*0b90*/  LDG.E.CONSTANT R31, desc[UR6][R32.64] ;  /* 0x00000006201f7981 */ /* 0x000e22000c1e9900 */
[----:B------:R-:W-:-:S05]  /*0ba0*/  IMAD.WIDE R40, R39, 0x4, R32 ;  /* 0x0000000427287825 */ /* 0x000fca00078e0220 */
[----:B------:R-:W2:Y:S01]  /*0bb0*/  LDG.E.CONSTANT R30, desc[UR6][R40.64] ;  /* 0x00000006281e7981 */ /* 0x000ea2000c1e9900 */
[----:B------:R-:W-:-:S05]  /*0bc0*/  IMAD.WIDE R42, R39, 0x4, R40 ;  /* 0x00000004272a7825 */ /* 0x000fca00078e0228 */
[----:B------:R-:W3:Y:S01]  /*0bd0*/  LDG.E.CONSTANT R34, desc[UR6][R42.64] ;  /* 0x000000062a227981 */ /* 0x000ee2000c1e9900 */
[----:B------:R-:W-:-:S05]  /*0be0*/  IMAD.WIDE R44, R39, 0x4, R42 ;  /* 0x00000004272c7825 */ /* 0x000fca00078e022a */
[----:B------:R-:W4:Y:S01]  /*0bf0*/  LDG.E.CONSTANT R28, desc[UR6][R44.64] ;  /* 0x000000062c1c7981 */ /* 0x000f22000c1e9900 */
[----:B-1----:R-:W-:Y:S01]  /*0c00*/  DADD R26, R20, R22 ;  /* 0x00000000141a7229 */ /* 0x002fe20000000016 */
[----:B------:R-:W-:-:S05]  /*0c10*/  VIADD R29, R29, 0x4 ;  /* 0x000000041d1d7836 */ /* 0x000fca0000000000 */
[----:B------:R-:W-:Y:S02]  /*0c20*/  ISETP.NE.AND P0, PT, R29, R36, PT ;  /* 0x000000241d00720c */ /* 0x000fe40003f05270 */
[----:B------:R-:W-:Y:S01]  /*0c30*/  DFMA R26, R18, 0.5, R26 ;  /* 0x3fe00000121a782b */ /* 0x000fe2000000001a */
[----:B0-----:R-:W0:Y:S08]  /*0c40*/  F2F.F64.F32 R24, R31 ;  /* 0x0000001f00187310 */ /* 0x001e300000201800 */
[----:B--2---:R-:W1:Y:S01]  /*0c50*/  F2F.F64.F32 R30, R30 ;  /* 0x0000001e001e7310 */ /* 0x004e620000201800 */
[----:B0-----:R-:W-:-:S07]  /*0c60*/  DMUL R24, R16, R24 ;  /* 0x0000001810187228 */ /* 0x001fce0000000000 */
[----:B---3--:R-:W0:Y:S01]  /*0c70*/  F2F.F64.F32 R34, R34 ;  /* 0x0000002200227310 */ /* 0x008e220000201800 */
[----:B------:R-:W-:-:S08]  /*0c80*/  DFMA R26, R10, R26, R24 ;  /* 0x0000001a0a1a722b */ /* 0x000fd00000000018 */
[----:B------:R-:W-:Y:S02]  /*0c90*/  DADD R24, R26, -R22 ;  /* 0x000000001a187229 */ /* 0x000fe40000000816 */
[----:B------:R-:W-:-:S06]  /*0ca0*/  DADD R22, R20, R18 ;  /* 0x0000000014167229 */ /* 0x000fcc0000000012 */
[----:B------:R-:W-:-:S08]  /*0cb0*/  DMUL R24, R14, R24 ;  /* 0x000000180e187228 */ /* 0x000fd00000000000 */
[----:B------:R-:W-:-:S08]  /*0cc0*/  DFMA R22, R8, R22, R24 ;  /* 0x000000160816722b */ /* 0x000fd00000000018 */
[----:B------:R-:W-:Y:S02]  /*0cd0*/  DADD R20, R22, -R20 ;  /* 0x0000000016147229 */ /* 0x000fe40000000814 */
[----:B------:R-:W-:-:S06]  /*0ce0*/  DADD R24, R26, R22 ;  /* 0x000000001a187229 */ /* 0x000fcc0000000016 */
[----:B------:R-:W-:-:S08]  /*0cf0*/  DMUL R20, R12, R20 ;  /* 0x000000140c147228 */ /* 0x000fd00000000000 */
[----:B------:R-:W-:Y:S02]  /*0d00*/  DFMA R18, R6, R18, R20 ;  /* 0x000000120612722b */ /* 0x000fe40000000014 */
[----:B-1----:R-:W-:-:S06]  /*0d10*/  DMUL R20, R16, R30 ;  /* 0x0000001e10147228 */ /* 0x002fcc0000000000 */
[----:B------:R-:W-:Y:S02]  /*0d20*/  DFMA R24, R18, 0.5, R24 ;  /* 0x3fe000001218782b */ /* 0x000fe40000000018 */
[----:B------:R-:W-:-:S04]  /*0d30*/  DADD R32, R22, R18 ;  /* 0x0000000016207229 */ /* 0x000fc80000000012 */
[----:B------:R-:W-:Y:S02]  /*0d40*/  F2F.F32.F64 R43, R24 ;  /* 0x00000018002b7310 */ /* 0x000fe40000301000 */
[----:B------:R-:W-:-:S08]  /*0d50*/  DFMA R20, R10, R24, R20 ;  /* 0x000000180a14722b */ /* 0x000fd00000000014 */
[----:B------:R-:W-:-:S08]  /*0d60*/  DADD R26, -R26, R20 ;  /* 0x000000001a1a7229 */ /* 0x000fd00000000114 */
[----:B------:R-:W-:-:S08]  /*0d70*/  DMUL R26, R14, R26 ;  /* 0x0000001a0e1a7228 */ /* 0x000fd00000000000 */
[----:B------:R-:W-:-:S08]  /*0d80*/  DFMA R32, R8, R32, R26 ;  /* 0x000000200820722b */ /* 0x000fd0000000001a */
[--C-:B------:R-:W-:Y:S02]  /*0d90*/  DADD R22, -R22, R32.reuse ;  /* 0x0000000016167229 */ /* 0x100fe40000000120 */
[----:B------:R-:W-:-:S06]  /*0da0*/  DADD R26, R20, R32 ;  /* 0x00000000141a7229 */ /* 0x000fcc0000000020 */
[----:B------:R-:W-:-:S08]  /*0db0*/  DMUL R22, R12, R22 ;  /* 0x000000160c167228 */ /* 0x000fd00000000000 */
[----:B------:R-:W-:Y:S02]  /*0dc0*/  DFMA R22, R6, R18, R22 ;  /* 0x000000120616722b */ /* 0x000fe40000000016 */
[----:B0-----:R-:W-:-:S06]  /*0dd0*/  DMUL R18, R16, R34 ;  /* 0x0000002210127228 */ /* 0x001fcc0000000000 */
[----:B------:R-:W-:Y:S02]  /*0de0*/  DFMA R26, R22, 0.5, R26 ;  /* 0x3fe00000161a782b */ /* 0x000fe4000000001a */
[----:B------:R-:W-:-:S06]  /*0df0*/  DADD R30, R32, R22 ;  /* 0x00000000201e7229 */ /* 0x000fcc0000000016 */
[----:B------:R-:W-:Y:S02]  /*0e00*/  DFMA R18, R10, R26, R18 ;  /* 0x0000001a0a12722b */ /* 0x000fe40000000012 */
[----:B------:R-:W-:Y:S06]  /*0e10*/  F2F.F32.F64 R27, R26 ;  /* 0x0000001a001b7310 */ /* 0x000fec0000301000 */
[----:B------:R-:W-:-:S08]  /*0e20*/  DADD R20, -R20, R18 ;  /* 0x0000000014147229 */ /* 0x000fd00000000112 */
[----:B------:R-:W-:-:S08]  /*0e30*/  DMUL R20, R14, R20 ;  /* 0x000000140e147228 */ /* 0x000fd00000000000 */
[----:B------:R-:W-:Y:S02]  /*0e40*/  DFMA R30, R8, R30, R20 ;  /* 0x0000001e081e722b */ /* 0x000fe40000000014 */
[----:B----4-:R-:W0:Y:S06]  /*0e50*/  F2F.F64.F32 R20, R28 ;  /* 0x0000001c00147310 */ /* 0x010e2c0000201800 */
[----:B------:R-:W-:-:S08]  /*0e60*/  DADD R32, -R32, R30 ;  /* 0x0000000020207229 */ /* 0x000fd0000000011e */
[----:B------:R-:W-:Y:S02]  /*0e70*/  DMUL R34, R12, R32 ;  /* 0x000000200c227228 */ /* 0x000fe40000000000 */
[----:B------:R-:W-:Y:S02]  /*0e80*/  DADD R32, R18, R30 ;  /* 0x0000000012207229 */ /* 0x000fe4000000001e */
[----:B0-----:R-:W-:-:S04]  /*0e90*/  DMUL R20, R16, R20 ;  /* 0x0000001410147228 */ /* 0x001fc80000000000 */
[----:B------:R-:W-:-:S08]  /*0ea0*/  DFMA R34, R6, R22, R34 ;  /* 0x000000160622722b */ /* 0x000fd00000000022 */
[----:B------:R-:W-:-:S08]  /*0eb0*/  DFMA R32, R34, 0.5, R32 ;  /* 0x3fe000002220782b */ /* 0x000fd00000000020 */
[----:B------:R-:W-:Y:S02]  /*0ec0*/  DFMA R22, R10, R32, R20 ;  /* 0x000000200a16722b */ /* 0x000fe40000000014 */
[----:B------:R-:W-:Y:S01]  /*0ed0*/  DADD R20, R30, R34 ;  /* 0x000000001e147229 */ /* 0x000fe20000000022 */
[----:B------:R-:W0:Y:S05]  /*0ee0*/  F2F.F32.F64 R33, R32 ;  /* 0x0000002000217310 */ /* 0x000e2a0000301000 */
[----:B------:R-:W-:-:S08]  /*0ef0*/  DADD R18, -R18, R22 ;  /* 0x0000000012127229 */ /* 0x000fd00000000116 */
[----:B------:R-:W-:-:S08]  /*0f00*/  DMUL R18, R14, R18 ;  /* 0x000000120e127228 */ /* 0x000fd00000000000 */
[----:B------:R-:W-:-:S08]  /*0f10*/  DFMA R20, R8, R20, R18 ;  /* 0x000000140814722b */ /* 0x000fd00000000012 */
[----:B------:R-:W-:-:S08]  /*0f20*/  DADD R30, -R30, R20 ;  /* 0x000000001e1e7229 */ /* 0x000fd00000000114 */
[----:B------:R-:W-:-:S08]  /*0f30*/  DMUL R30, R12, R30 ;  /* 0x0000001e0c1e7228 */ /* 0x000fd00000000000 */
[----:B------:R-:W-:Y:S02]  /*0f40*/  DFMA R18, R6, R34, R30 ;  /* 0x000000220612722b */ /* 0x000fe4000000001e */
[----:B------:R-:W-:Y:S01]  /*0f50*/  DADD R34, R22, R20 ;  /* 0x0000000016227229 */ /* 0x000fe20000000014 */
[----:B------:R-:W-:Y:S01]  /*0f60*/  IMAD.WIDE R30, R38, 0x4, R2 ;  /* 0x00000004261e7825 */ /* 0x000fe200078e0202 */
[----:B------:R-:W-:-:S04]  /*0f70*/  LEA R38, R39, R38, 0x2 ;  /* 0x0000002627267211 */ /* 0x000fc800078e10ff */
[----:B------:R4:W-:Y:S02]  /*0f80*/  STG.E desc[UR6][R30.64], R43 ;  /* 0x0000002b1e007986 */ /* 0x0009e4000c101906 */
[----:B------:R-:W-:Y:S01]  /*0f90*/  DFMA R44, R18, 0.5, R34 ;  /* 0x3fe00000122c782b */ /* 0x000fe20000000022 */
[----:B------:R-:W-:-:S05]  /*0fa0*/  IMAD.WIDE R34, R39, 0x4, R30 ;  /* 0x0000000427227825 */ /* 0x000fca00078e021e */
[----:B------:R4:W-:Y:S01]  /*0fb0*/  STG.E desc[UR6][R34.64], R27 ;  /* 0x0000001b22007986 */ /* 0x0009e2000c101906 */
[----:B------:R-:W-:-:S03]  /*0fc0*/  IMAD.WIDE R40, R39, 0x4, R34 ;  /* 0x0000000427287825 */ /* 0x000fc600078e0222 */
[----:B------:R-:W1:Y:S02]  /*0fd0*/  F2F.F32.F64 R45, R44 ;  /* 0x0000002c002d7310 */ /* 0x000e640000301000 */
[----:B0-----:R4:W-:Y:S01]  /*0fe0*/  STG.E desc[UR6][R40.64], R33 ;  /* 0x0000002128007986 */ /* 0x0019e2000c101906 */
[----:B------:R-:W-:-:S05]  /*0ff0*/  IMAD.WIDE R24, R39, 0x4, R40 ;  /* 0x0000000427187825 */ /* 0x000fca00078e0228 */
[----:B-1----:R4:W-:Y:S01]  /*1000*/  STG.E desc[UR6][R24.64], R45 ;  /* 0x0000002d18007986 */ /* 0x0029e2000c101906 */
[----:B------:R-:W-:Y:S05]  /*1010*/  @P0 BRA `(.L_x_11) ;  /* 0xfffffff800d80947 */ /* 0x000fea000383ffff */
.L_x_8:
[----:B------:R-:W-:Y:S05]  /*1020*/  BSYNC.RECONVERGENT B0 ;  /* 0x0000000000007941 */ /* 0x000fea0003800200 */
.L_x_7:
[----:B------:R-:W5:Y:S01]  /*1030*/  LDCU UR4, c[0x0][0x394] ;  /* 0x00007280ff0477ac */ /* 0x000f620008000800 */
[----:B------:R-:W-:-:S04]  /*1040*/  IADD3 R0, PT, PT, R37, R0, RZ ;  /* 0x0000000025007210 */ /* 0x000fc80007ffe0ff */
[----:B-----5:R-:W-:-:S13]  /*1050*/  ISETP.GE.AND P0, PT, R0, UR4, PT ;  /* 0x0000000400007c0c */ /* 0x020fda000bf06270 */
[----:B------:R-:W-:Y:S05]  /*1060*/  @!P0 BRA `(.L_x_12) ;  /* 0xfffffff000388947 */ /* 0x000fea000383ffff */
[----:B------:R-:W-:Y:S05]  /*1070*/  EXIT ;  /* 0x000000000000794d */ /* 0x000fea0003800000 */
.L_x_13:
[----:B------:R-:W-:-:S00]  /*1080*/  BRA `(.L_x_13) ;  /* 0xfffffffc00fc7947 */ /* 0x000fc0000383ffff */
[----:B------:R-:W-:-:S00]  /*1090*/  NOP ;  /* 0x0000000000007918 */ /* 0x000fc00000000000 */
        /* <DEDUP_REMOVED lines=14> */
.L_x_23:


//--------------------- .text.hwma_batch_f32      --------------------------
	.section	.text.hwma_batch_f32,"ax",@progbits
	.align	128
        .global         hwma_batch_f32
        .type           hwma_batch_f32,@function
        .size           hwma_batch_f32,(.L_x_24 - hwma_batch_f32)
        .other          hwma_batch_f32,@"STO_CUDA_ENTRY STV_DEFAULT"
hwma_batch_f32:
.text.hwma_batch_f32:
        /* <DEDUP_REMOVED lines=10> */
[----:B------:R-:W0:Y:S01]  /*00a0*/  LDCU UR4, c[0x0][0x3a0] ;  /* 0x00007400ff0477ac */ /* 0x000e220008000800 */
[----:B------:R-:W1:Y:S01]  /*00b0*/  LDC.64 R10, c[0x0][0x388] ;  /* 0x0000e200ff0a7b82 */ /* 0x000e620000000a00 */
[----:B------:R-:W2:Y:S07]  /*00c0*/  LDCU.64 UR6, c[0x0][0x358] ;  /* 0x00006b00ff0677ac */ /* 0x000eae0008000a00 */
[----:B------:R-:W3:Y:S08]  /*00d0*/  LDC.64 R22, c[0x0][0x390] ;  /* 0x0000e400ff167b82 */ /* 0x000ef00000000a00 */
[----:B------:R-:W4:Y:S01]  /*00e0*/  LDC.64 R20, c[0x0][0x398] ;  /* 0x0000e600ff147b82 */ /* 0x000f220000000a00 */
[----:B0-----:R-:W-:-:S02]  /*00f0*/  ISETP.LE.AND P0, PT, RZ, UR4, PT ;  /* 0x00000004ff007c0c */ /* 0x001fc4000bf03270 */
[----:B------:R-:W-:-:S04]  /*0100*/  VIMNMX.U32 R15, PT, PT, R12, UR4, PT ;  /* 0x000000040c0f7c48 */ /* 0x000fc8000bfe0000 */
[----:B------:R-:W-:Y:S01]  /*0110*/  SEL R15, R15, RZ, P0 ;  /* 0x000000ff0f0f7207 */ /* 0x000fe20000000000 */
[----:B-1----:R-:W-:-:S03]  /*0120*/  IMAD.WIDE R10, R13, 0x4, R10 ;  /* 0x000000040d0a7825 */ /* 0x002fc600078e020a */
[----:B------:R-:W-:Y:S01]  /*0130*/  ISETP.NE.AND P0, PT, R15, RZ, PT ;  /* 0x000000ff0f00720c */ /* 0x000fe20003f05270 */
[----:B---3--:R-:W-:-:S04]  /*0140*/  IMAD.WIDE R22, R13, 0x4, R22 ;  /* 0x000000040d167825 */ /* 0x008fc800078e0216 */
[----:B----4-:R-:W-:-:S04]  /*0150*/  IMAD.WIDE R20, R13, 0x4, R20 ;  /* 0x000000040d147825 */ /* 0x010fc800078e0214 */
[----:B------:R-:W-:-:S04]  /*0160*/  IMAD R13, R13, R12, RZ ;  /* 0x0000000c0d0d7224 */ /* 0x000fc800078e02ff */
[----:B--2---:R-:W-:Y:S05]  /*0170*/  @!P0 BRA `(.L_x_14) ;  /* 0x0000000000e88947 */ /* 0x004fea0003800000 */
[C---:B------:R-:W-:Y:S01]  /*0180*/  ISETP.GE.U32.AND P1, PT, R15.reuse, 0x8, PT ;  /* 0x000000080f00780c */ /* 0x040fe20003f26070 */
[----:B------:R-:W-:Y:S01]  /*0190*/  HFMA2 R0, -RZ, RZ, 0, 0 ;  /* 0x00000000ff007431 */ /* 0x000fe200000001ff */
[----:B------:R-:W-:-:S04]  /*01a0*/  LOP3.LUT R8, R15, 0x7, RZ, 0xc0, !PT ;  /* 0x000000070f087812 */ /* 0x000fc800078ec0ff */
[----:B------:R-:W-:-:S07]  /*01b0*/  ISETP.NE.AND P0, PT, R8, RZ, PT ;  /* 0x000000ff0800720c */ /* 0x000fce0003f05270 */
[----:B------:R-:W-:Y:S06]  /*01c0*/  @!P1 BRA `(.L_x_15) ;  /* 0x0000000000589947 */ /* 0x000fec0003800000 */
[----:B------:R-:W0:Y:S01]  /*01d0*/  LDCU.64 UR4, c[0x0][0x3b0] ;  /* 0x00007600ff0477ac */ /* 0x000e220008000a00 */
[----:B------:R-:W-:Y:S02]  /*01e0*/  LOP3.LUT R0, R15, 0x7ffffff8, RZ, 0xc0, !PT ;  /* 0x7ffffff80f007812 */ /* 0x000fe400078ec0ff */
[----:B------:R-:W-:Y:S02]  /*01f0*/  MOV R7, R13 ;  /* 0x0000000d00077202 */ /* 0x000fe40000000f00 */
[----:B------:R-:W-:Y:S02]  /*0200*/  MOV R9, 0x7fffffff ;  /* 0x7fffffff00097802 */ /* 0x000fe40000000f00 */
[----:B------:R-:W-:Y:S01]  /*0210*/  IADD3 R6, PT, PT, -R0, RZ, RZ ;  /* 0x000000ff00067210 */ /* 0x000fe20007ffe1ff */
[----:B0-----:R-:W-:-:S04]  /*0220*/  UIADD3 UR4, UP0, UPT, UR4, 0x10, URZ ;  /* 0x0000001004047890 */ /* 0x001fc8000ff1e0ff */
[----:B------:R-:W-:Y:S02]  /*0230*/  UIADD3.X UR5, UPT, UPT, URZ, UR5, URZ, UP0, !UPT ;  /* 0x00000005ff057290 */ /* 0x000fe400087fe4ff */
[----:B------:R-:W-:-:S04]  /*0240*/  MOV R4, UR4 ;  /* 0x0000000400047c02 */ /* 0x000fc80008000f00 */
[----:B------:R-:W-:-:S07]  /*0250*/  MOV R5, UR5 ;  /* 0x0000000500057c02 */ /* 0x000fce0008000f00 */
.L_x_16:
[----:B------:R-:W-:Y:S01]  /*0260*/  IADD3 R6, PT, PT, R6, 0x8, RZ ;  /* 0x0000000806067810 */ /* 0x000fe20007ffe0ff */
[C---:B0-----:R-:W-:Y:S01]  /*0270*/  IMAD.WIDE R2, R7.reuse, 0x4, R4 ;  /* 0x0000000407027825 */ /* 0x041fe200078e0204 */
[----:B------:R-:W-:Y:S02]  /*0280*/  IADD3 R7, PT, PT, R7, 0x8, RZ ;  /* 0x0000000807077810 */ /* 0x000fe40007ffe0ff */
[----:B------:R-:W-:Y:S02]  /*0290*/  ISETP.NE.AND P1, PT, R6, RZ, PT ;  /* 0x000000ff0600720c */ /* 0x000fe40003f25270 */
[----:B------:R0:W-:Y:S04]  /*02a0*/  STG.E desc[UR6][R2.64+-0x10], R9 ;  /* 0xfffff00902007986 */ /* 0x0001e8000c101906 */
[----:B------:R0:W-:Y:S04]  /*02b0*/  STG.E desc[UR6][R2.64+-0xc], R9 ;  /* 0xfffff40902007986 */ /* 0x0001e8000c101906 */
[----:B------:R0:W-:Y:S04]  /*02c0*/  STG.E desc[UR6][R2.64+-0x8], R9 ;  /* 0xfffff80902007986 */ /* 0x0001e8000c101906 */
[----:B------:R0:W-:Y:S04]  /*02d0*/  STG.E desc[UR6][R2.64+-0x4], R9 ;  /* 0xfffffc0902007986 */ /* 0x0001e8000c101906 */
[----:B------:R0:W-:Y:S04]  /*02e0*/  STG.E desc[UR6][R2.64], R9 ;  /* 0x0000000902007986 */ /* 0x0001e8000c101906 */
[----:B------:R0:W-:Y:S04]  /*02f0*/  STG.E desc[UR6][R2.64+0x4], R9 ;  /* 0x0000040902007986 */ /* 0x0001e8000c101906 */
[----:B------:R0:W-:Y:S04]  /*0300*/  STG.E desc[UR6][R2.64+0x8], R9 ;  /* 0x0000080902007986 */ /* 0x0001e8000c101906 */
[----:B------:R0:W-:Y:S01]  /*0310*/  STG.E desc[UR6][R2.64+0xc], R9 ;  /* 0x00000c0902007986 */ /* 0x0001e2000c101906 */
[----:B------:R-:W-:Y:S05]  /*0320*/  @P1 BRA `(.L_x_16) ;  /* 0xfffffffc00cc1947 */ /* 0x000fea000383ffff */
.L_x_15:
[----:B------:R-:W-:Y:S05]  /*0330*/  @!P0 BRA `(.L_x_14) ;  /* 0x0000000000788947 */ /* 0x000fea0003800000 */
[----:B------:R-:W-:Y:S02]  /*0340*/  ISETP.GE.U32.AND P0, PT, R8, 0x4, PT ;  /* 0x000000040800780c */ /* 0x000fe40003f06070 */
[----:B------:R-:W-:-:S04]  /*0350*/  LOP3.LUT R4, R15, 0x3, RZ, 0xc0, !PT ;  /* 0x000000030f047812 */ /* 0x000fc800078ec0ff */
[----:B------:R-:W-:-:S07]  /*0360*/  ISETP.NE.AND P1, PT, R4, RZ, PT ;  /* 0x000000ff0400720c */ /* 0x000fce0003f25270 */
[----:B------:R-:W-:Y:S06]  /*0370*/  @!P0 BRA `(.L_x_17) ;  /* 0x0000000000248947 */ /* 0x000fec0003800000 */
[----:B0-----:R-:W0:Y:S01]  /*0380*/  LDC.64 R2, c[0x0][0x3b0] ;  /* 0x0000ec00ff027b82 */ /* 0x001e220000000a00 */
[----:B------:R-:W-:Y:S02]  /*0390*/  IADD3 R5, PT, PT, R13, R0, RZ ;  /* 0x000000000d057210 */ /* 0x000fe40007ffe0ff */
[----:B------:R-:W-:Y:S02]  /*03a0*/  MOV R7, 0x7fffffff ;  /* 0x7fffffff00077802 */ /* 0x000fe40000000f00 */
[----:B------:R-:W-:Y:S01]  /*03b0*/  IADD3 R0, PT, PT, R0, 0x4, RZ ;  /* 0x0000000400007810 */ /* 0x000fe20007ffe0ff */
[----:B0-----:R-:W-:-:S05]  /*03c0*/  IMAD.WIDE R2, R5, 0x4, R2 ;  /* 0x0000000405027825 */ /* 0x001fca00078e0202 */
[----:B------:R1:W-:Y:S04]  /*03d0*/  STG.E desc[UR6][R2.64], R7 ;  /* 0x0000000702007986 */ /* 0x0003e8000c101906 */
[----:B------:R1:W-:Y:S04]  /*03e0*/  STG.E desc[UR6][R2.64+0x4], R7 ;  /* 0x0000040702007986 */ /* 0x0003e8000c101906 */
[----:B------:R1:W-:Y:S04]  /*03f0*/  STG.E desc[UR6][R2.64+0x8], R7 ;  /* 0x0000080702007986 */ /* 0x0003e8000c101906 */
[----:B------:R1:W-:Y:S02]  /*0400*/  STG.E desc[UR6][R2.64+0xc], R7 ;  /* 0x00000c0702007986 */ /* 0x0003e4000c101906 */
.L_x_17:
[----:B------:R-:W-:Y:S05]  /*0410*/  @!P1 BRA `(.L_x_14) ;  /* 0x0000000000409947 */ /* 0x000fea0003800000 */
[----:B01----:R-:W-:Y:S02]  /*0420*/  LOP3.LUT R2, R15, 0x1, RZ, 0xc0, !PT ;  /* 0x000000010f027812 */ /* 0x003fe400078ec0ff */
[----:B------:R-:W-:Y:S02]  /*0430*/  ISETP.NE.AND P0, PT, R4, 0x1, PT ;  /* 0x000000010400780c */ /* 0x000fe40003f05270 */
[----:B------:R-:W-:-:S13]  /*0440*/  ISETP.NE.U32.AND P1, PT, R2, 0x1, PT ;  /* 0x000000010200780c */ /* 0x000fda0003f25070 */
[----:B------:R-:W0:Y:S01]  /*0450*/  @!P1 LDC.64 R2, c[0x0][0x3b0] ;  /* 0x0000ec00ff029b82 */ /* 0x000e220000000a00 */
[----:B------:R-:W-:Y:S05]  /*0460*/  @!P0 BRA `(.L_x_18) ;  /* 0x00000000001c8947 */ /* 0x000fea0003800000 */
[----:B------:R-:W1:Y:S01]  /*0470*/  LDC.64 R4, c[0x0][0x3b0] ;  /* 0x0000ec00ff047b82 */ /* 0x000e620000000a00 */
[----:B------:R-:W-:Y:S02]  /*0480*/  IADD3 R7, PT, PT, R13, R0, RZ ;  /* 0x000000000d077210 */ /* 0x000fe40007ffe0ff */
[----:B------:R-:W-:Y:S02]  /*0490*/  MOV R9, 0x7fffffff ;  /* 0x7fffffff00097802 */ /* 0x000fe40000000f00 */
[----:B------:R-:W-:Y:S01]  /*04a0*/  IADD3 R0, PT, PT, R0, 0x2, RZ ;  /* 0x0000000200007810 */ /* 0x000fe20007ffe0ff */
[----:B-1----:R-:W-:-:S05]  /*04b0*/  IMAD.WIDE R4, R7, 0x4, R4 ;  /* 0x0000000407047825 */ /* 0x002fca00078e0204 */
[----:B------:R1:W-:Y:S04]  /*04c0*/  STG.E desc[UR6][R4.64], R9 ;  /* 0x0000000904007986 */ /* 0x0003e8000c101906 */
[----:B------:R1:W-:Y:S02]  /*04d0*/  STG.E desc[UR6][R4.64+0x4], R9 ;  /* 0x0000040904007986 */ /* 0x0003e4000c101906 */
.L_x_18:
[----:B-1----:R-:W-:Y:S02]  /*04e0*/  @!P1 IADD3 R5, PT, PT, R13, R0, RZ ;  /* 0x000000000d059210 */ /* 0x002fe40007ffe0ff */
[----:B------:R-:W-:-:S03]  /*04f0*/  @!P1 MOV R7, 0x7fffffff ;  /* 0x7fffffff00079802 */ /* 0x000fc60000000f00 */
[----:B0-----:R-:W-:-:S05]  /*0500*/  @!P1 IMAD.WIDE R2, R5, 0x4, R2 ;  /* 0x0000000405029825 */ /* 0x001fca00078e0202 */
[----:B------:R2:W-:Y:S02]  /*0510*/  @!P1 STG.E desc[UR6][R2.64], R7 ;  /* 0x0000000702009986 */ /* 0x0005e4000c101906 */
.L_x_14:
[----:B------:R-:W-:-:S13]  /*0520*/  ISETP.GE.U32.AND P0, PT, R15, R12, PT ;  /* 0x0000000c0f00720c */ /* 0x000fda0003f06070 */
[----:B------:R-:W-:Y:S05]  /*0530*/  @P0 EXIT ;  /* 0x000000000000094d */ /* 0x000fea0003800000 */
[----:B------:R-:W3:Y:S01]  /*0540*/  LDG.E.CONSTANT R6, desc[UR6][R10.64] ;  /* 0x000000060a067981 */ /* 0x000ee2000c1e9900 */
[----:B012---:R-:W0:Y:S03]  /*0550*/  LDC.64 R2, c[0x0][0x380] ;  /* 0x0000e000ff027b82 */ /* 0x007e260000000a00 */
[----:B------:R-:W2:Y:S04]  /*0560*/  LDG.E.CONSTANT R7, desc[UR6][R22.64] ;  /* 0x0000000616077981 */ /* 0x000ea8000c1e9900 */
[----:B------:R-:W4:Y:S01]  /*0570*/  LDG.E.CONSTANT R8, desc[UR6][R20.64] ;  /* 0x0000000614087981 */ /* 0x000f22000c1e9900 */
[----:B------:R-:W-:-:S04]  /*0580*/  IADD3 R0, PT, PT, -R15, R12, RZ ;  /* 0x0000000c0f007210 */ /* 0x000fc80007ffe1ff */
[----:B------:R-:W-:Y:S01]  /*0590*/  LOP3.LUT P0, R18, R0, 0x3, RZ, 0xc0, !PT ;  /* 0x0000000300127812 */ /* 0x000fe2000780c0ff */
[----:B------:R-:W-:Y:S02]  /*05a0*/  HFMA2 R0, -RZ, RZ, 0, 0 ;  /* 0x00000000ff007431 */ /* 0x000fe400000001ff */
[----:B------:R-:W-:Y:S01]  /*05b0*/  HFMA2 R17, -RZ, RZ, 0, 0 ;  /* 0x00000000ff117431 */ /* 0x000fe200000001ff */
[----:B------:R-:W-:Y:S01]  /*05c0*/  MOV R19, R15 ;  /* 0x0000000f00137202 */ /* 0x000fe20000000f00 */
[----:B0-----:R-:W-:-:S05]  /*05d0*/  IMAD.WIDE.U32 R4, R15, 0x4, R2 ;  /* 0x000000040f047825 */ /* 0x001fca00078e0002 */
[----:B------:R0:W5:Y:S01]  /*05e0*/  LDG.E.CONSTANT R14, desc[UR6][R4.64] ;  /* 0x00000006040e7981 */ /* 0x000162000c1e9900 */
[----:B---3--:R-:W-:Y:S01]  /*05f0*/  FADD R9, -R6, 1 ;  /* 0x3f80000006097421 */ /* 0x008fe20000000100 */
[----:B--2---:R-:W-:Y:S01]  /*0600*/  FADD R10, -R7, 1 ;  /* 0x3f800000070a7421 */ /* 0x004fe20000000100 */
[----:B----4-:R-:W-:Y:S01]  /*0610*/  FADD R11, -R8, 1 ;  /* 0x3f800000080b7421 */ /* 0x010fe20000000100 */
[----:B0-----:R-:W-:Y:S06]  /*0620*/  @!P0 BRA `(.L_x_19) ;  /* 0x0000000000848947 */ /* 0x001fec0003800000 */
[----:B------:R-:W-:Y:S02]  /*0630*/  IADD3 R18, PT, PT, -R18, RZ, RZ ;  /* 0x000000ff12127210 */ /* 0x000fe40007ffe1ff */
[----:B------:R-:W-:Y:S02]  /*0640*/  IADD3 R21, PT, PT, R15, R13, RZ ;  /* 0x0000000d0f157210 */ /* 0x000fe40007ffe0ff */
[----:B------:R-:W-:Y:S02]  /*0650*/  MOV R0, RZ ;  /* 0x000000ff00007202 */ /* 0x000fe40000000f00 */
[----:B------:R-:W-:Y:S02]  /*0660*/  MOV R19, R15 ;  /* 0x0000000f00137202 */ /* 0x000fe40000000f00 */
[----:B------:R-:W-:-:S07]  /*0670*/  MOV R23, RZ ;  /* 0x000000ff00177202 */ /* 0x000fce0000000f00 */
.L_x_20:
[----:B0-----:R0:W2:Y:S01]  /*0680*/  LDG.E.CONSTANT R25, desc[UR6][R4.64] ;  /* 0x0000000604197981 */ /* 0x0010a2000c1e9900 */
[----:B-----5:R-:W-:Y:S01]  /*0690*/  FADD R17, R14, R23 ;  /* 0x000000170e117221 */ /* 0x020fe20000000000 */
[----:B------:R-:W-:Y:S01]  /*06a0*/  FADD R29, R23, R0 ;  /* 0x00000000171d7221 */ /* 0x000fe20000000000 */
[----:B------:R-:W-:Y:S02]  /*06b0*/  IADD3 R18, PT, PT, R18, 0x1, RZ ;  /* 0x0000000112127810 */ /* 0x000fe40007ffe0ff */
[----:B------:R-:W-:Y:S01]  /*06c0*/  FFMA R20, R0, 0.5, R17 ;  /* 0x3f00000000147823 */ /* 0x000fe20000000011 */
[----:B------:R-:W-:Y:S01]  /*06d0*/  FMUL R22, R10, R29 ;  /* 0x0000001d0a167220 */ /* 0x000fe20000400000 */
[----:B------:R-:W1:Y:S01]  /*06e0*/  LDC.64 R16, c[0x0][0x3b0] ;  /* 0x0000ec00ff107b82 */ /* 0x000e620000000a00 */
[----:B------:R-:W-:Y:S01]  /*06f0*/  ISETP.NE.AND P0, PT, R18, RZ, PT ;  /* 0x000000ff1200720c */ /* 0x000fe20003f05270 */
[----:B------:R-:W-:Y:S01]  /*0700*/  FMUL R27, R9, R20 ;  /* 0x00000014091b7220 */ /* 0x000fe20000400000 */
[----:B0-----:R-:W-:-:S02]  /*0710*/  IADD3 R4, P1, PT, R4, 0x4, RZ ;  /* 0x0000000404047810 */ /* 0x001fc40007f3e0ff */
[----:B------:R-:W-:Y:S02]  /*0720*/  IADD3 R19, PT, PT, R19, 0x1, RZ ;  /* 0x0000000113137810 */ /* 0x000fe40007ffe0ff */
[----:B------:R-:W-:Y:S01]  /*0730*/  IADD3.X R5, PT, PT, RZ, R5, RZ, P1, !PT ;  /* 0x00000005ff057210 */ /* 0x000fe20000ffe4ff */
[C---:B-1----:R-:W-:Y:S01]  /*0740*/  IMAD.WIDE R16, R21.reuse, 0x4, R16 ;  /* 0x0000000415107825 */ /* 0x042fe200078e0210 */
[----:B------:R-:W-:-:S03]  /*0750*/  IADD3 R21, PT, PT, R21, 0x1, RZ ;  /* 0x0000000115157810 */ /* 0x000fc60007ffe0ff */
[----:B--2---:R-:W-:Y:S01]  /*0760*/  FFMA R25, R6, R25, R27 ;  /* 0x0000001906197223 */ /* 0x004fe2000000001b */
[----:B------:R-:W-:-:S03]  /*0770*/  FMUL R27, R11, R0 ;  /* 0x000000000b1b7220 */ /* 0x000fc60000400000 */
[----:B------:R-:W-:Y:S01]  /*0780*/  FADD R20, R25, -R14 ;  /* 0x8000000e19147221 */ /* 0x000fe20000000000 */
[----:B------:R-:W-:-:S03]  /*0790*/  MOV R14, R25 ;  /* 0x00000019000e7202 */ /* 0x000fc60000000f00 */
[----:B------:R-:W-:-:S04]  /*07a0*/  FFMA R20, R7, R20, R22 ;  /* 0x0000001407147223 */ /* 0x000fc80000000016 */
[----:B------:R-:W-:Y:S01]  /*07b0*/  FADD R23, R20, -R23 ;  /* 0x8000001714177221 */ /* 0x000fe20000000000 */
[----:B------:R-:W-:-:S03]  /*07c0*/  FADD R29, R25, R20 ;  /* 0x00000014191d7221 */ /* 0x000fc60000000000 */
[----:B------:R-:W-:Y:S01]  /*07d0*/  FFMA R0, R8, R23, R27 ;  /* 0x0000001708007223 */ /* 0x000fe2000000001b */
[----:B------:R-:W-:-:S03]  /*07e0*/  MOV R23, R20 ;  /* 0x0000001400177202 */ /* 0x000fc60000000f00 */
[----:B------:R-:W-:-:S05]  /*07f0*/  FFMA R29, R0, 0.5, R29 ;  /* 0x3f000000001d7823 */ /* 0x000fca000000001d */
[----:B------:R0:W-:Y:S01]  /*0800*/  STG.E desc[UR6][R16.64], R29 ;  /* 0x0000001d10007986 */ /* 0x0001e2000c101906 */
[----:B------:R-:W-:Y:S05]  /*0810*/  @P0 BRA `(.L_x_20) ;  /* 0xfffffffc00980947 */ /* 0x000fea000383ffff */
[----:B------:R-:W-:Y:S02]  /*0820*/  MOV R14, R25 ;  /* 0x00000019000e7202 */ /* 0x000fe40000000f00 */
[----:B0-----:R-:W-:-:S07]  /*0830*/  MOV R17, R20 ;  /* 0x0000001400117202 */ /* 0x001fce0000000f00 */
.L_x_19:
[----:B------:R-:W-:-:S04]  /*0840*/  IADD3 R4, PT, PT, R15, -R12, RZ ;  /* 0x8000000c0f047210 */ /* 0x000fc80007ffe0ff */
[----:B------:R-:W-:-:S13]  /*0850*/  ISETP.GT.U32.AND P0, PT, R4, -0x4, PT ;  /* 0xfffffffc0400780c */ /* 0x000fda0003f04070 */
[----:B------:R-:W-:Y:S05]  /*0860*/  @P0 EXIT ;  /* 0x000000000000094d */ /* 0x000fea0003800000 */
[----:B------:R-:W0:Y:S01]  /*0870*/  LDCU.64 UR4, c[0x0][0x3b0] ;  /* 0x00007600ff0477ac */ /* 0x000e220008000a00 */
[C---:B------:R-:W-:Y:S01]  /*0880*/  IMAD.WIDE.U32 R2, R19.reuse, 0x4, R2 ;  /* 0x0000000413027825 */ /* 0x040fe200078e0002 */
[----:B------:R-:W-:Y:S02]  /*0890*/  IADD3 R12, PT, PT, R19, -R12, RZ ;  /* 0x8000000c130c7210 */ /* 0x000fe40007ffe0ff */
[----:B------:R-:W-:Y:S02]  /*08a0*/  IADD3 R13, PT, PT, R13, R19, RZ ;  /* 0x000000130d0d7210 */ /* 0x000fe40007ffe0ff */
[----:B------:R-:W-:-:S04]  /*08b0*/  IADD3 R2, P0, PT, R2, 0x8, RZ ;  /* 0x0000000802027810 */ /* 0x000fc80007f1e0ff */
[----:B------:R-:W-:Y:S01]  /*08c0*/  IADD3.X R3, PT, PT, RZ, R3, RZ, P0, !PT ;  /* 0x00000003ff037210 */ /* 0x000fe200007fe4ff */
[----:B0-----:R-:W-:-:S04]  /*08d0*/  UIADD3 UR4, UP0, UPT, UR4, 0x8, URZ ;  /* 0x0000000804047890 */ /* 0x001fc8000ff1e0ff */
[----:B------:R-:W-:-:S12]  /*08e0*/  UIADD3.X UR5, UPT, UPT, URZ, UR5, URZ, UP0, !UPT ;  /* 0x00000005ff057290 */ /* 0x000fd800087fe4ff */
.L_x_21:
[----:B------:R-:W2:Y:S04]  /*08f0*/  LDG.E.CONSTANT R21, desc[UR6][R2.64+-0x8] ;  /* 0xfffff80602157981 */ /* 0x000ea8000c1e9900 */
[----:B0-----:R-:W3:Y:S04]  /*0900*/  LDG.E.CONSTANT R19, desc[UR6][R2.64+-0x4] ;  /* 0xfffffc0602137981 */ /* 0x001ee8000c1e9900 */
[----:B------:R-:W4:Y:S04]  /*0910*/  LDG.E.CONSTANT R15, desc[UR6][R2.64] ;  /* 0x00000006020f7981 */ /* 0x000f28000c1e9900 */
[----:B------:R0:W4:Y:S01]  /*0920*/  LDG.E.CONSTANT R5, desc[UR6][R2.64+0x4] ;  /* 0x0000040602057981 */ /* 0x000122000c1e9900 */
[C---:B-----5:R-:W-:Y:S01]  /*0930*/  FADD R23, R17.reuse, R14 ;  /* 0x0000000e11177221 */ /* 0x060fe20000000000 */
[----:B------:R-:W-:Y:S01]  /*0940*/  FADD R25, R17, R0 ;  /* 0x0000000011197221 */ /* 0x000fe20000000000 */
[----:B------:R-:W-:-:S02]  /*0950*/  IADD3 R12, PT, PT, R12, 0x4, RZ ;  /* 0x000000040c0c7810 */ /* 0x000fc40007ffe0ff */
[----:B------:R-:W-:Y:S01]  /*0960*/  FFMA R4, R0, 0.5, R23 ;  /* 0x3f00000000047823 */ /* 0x000fe20000000017 */
[----:B------:R-:W-:Y:S01]  /*0970*/  FMUL R16, R10, R25 ;  /* 0x000000190a107220 */ /* 0x000fe20000400000 */
[----:B------:R-:W-:Y:S02]  /*0980*/  ISETP.NE.AND P0, PT, R12, RZ, PT ;  /* 0x000000ff0c00720c */ /* 0x000fe40003f05270 */
[----:B------:R-:W-:Y:S01]  /*0990*/  FMUL R23, R9, R4 ;  /* 0x0000000409177220 */ /* 0x000fe20000400000 */
[----:B0-----:R-:W-:-:S04]  /*09a0*/  IADD3 R2, P1, PT, R2, 0x10, RZ ;  /* 0x0000001002027810 */ /* 0x001fc80007f3e0ff */
[----:B------:R-:W-:Y:S01]  /*09b0*/  IADD3.X R3, PT, PT, RZ, R3, RZ, P1, !PT ;  /* 0x00000003ff037210 */ /* 0x000fe20000ffe4ff */
[----:B--2---:R-:W-:Y:S01]  /*09c0*/  FFMA R4, R6, R21, R23 ;  /* 0x0000001506047223 */ /* 0x004fe20000000017 */
[----:B------:R-:W-:-:S03]  /*09d0*/  FMUL R21, R11, R0 ;  /* 0x000000000b157220 */ /* 0x000fc60000400000 */
[----:B------:R-:W-:-:S04]  /*09e0*/  FADD R14, R4, -R14 ;  /* 0x8000000e040e7221 */ /* 0x000fc80000000000 */
[----:B------:R-:W-:-:S04]  /*09f0*/  FFMA R14, R7, R14, R16 ;  /* 0x0000000e070e7223 */ /* 0x000fc80000000010 */
[----:B------:R-:W-:Y:S01]  /*0a00*/  FADD R17, R14, -R17 ;  /* 0x800000110e117221 */ /* 0x000fe20000000000 */
[----:B------:R-:W-:-:S03]  /*0a10*/  FADD R16, R4, R14 ;  /* 0x0000000e04107221 */ /* 0x000fc60000000000 */
[----:B------:R-:W-:-:S04]  /*0a20*/  FFMA R17, R8, R17, R21 ;  /* 0x0000001108117223 */ /* 0x000fc80000000015 */
[----:B------:R-:W-:Y:S01]  /*0a30*/  FFMA R16, R17, 0.5, R16 ;  /* 0x3f00000011107823 */ /* 0x000fe20000000010 */
[----:B------:R-:W-:-:S03]  /*0a40*/  FADD R23, R14, R17 ;  /* 0x000000110e177221 */ /* 0x000fc60000000000 */
[----:B------:R-:W-:Y:S01]  /*0a50*/  FMUL R21, R9, R16 ;  /* 0x0000001009157220 */ /* 0x000fe20000400000 */
[----:B------:R-:W-:Y:S01]  /*0a60*/  FMUL R0, R10, R23 ;  /* 0x000000170a007220 */ /* 0x000fe20000400000 */
[----:B------:R-:W-:Y:S02]  /*0a70*/  FMUL R23, R11, R17 ;  /* 0x000000110b177220 */ /* 0x000fe40000400000 */
[----:B---3--:R-:W-:-:S04]  /*0a80*/  FFMA R19, R6, R19, R21 ;  /* 0x0000001306137223 */ /* 0x008fc80000000015 */
[----:B------:R-:W-:-:S04]  /*0a90*/  FADD R4, -R4, R19 ;  /* 0x0000001304047221 */ /* 0x000fc80000000100 */
[----:B------:R-:W-:-:S04]  /*0aa0*/  FFMA R21, R7, R4, R0 ;  /* 0x0000000407157223 */ /* 0x000fc80000000000 */
[----:B------:R-:W-:-:S04]  /*0ab0*/  FADD R17, -R14, R21 ;  /* 0x000000150e117221 */ /* 0x000fc80000000100 */
[----:B------:R-:W-:Y:S01]  /*0ac0*/  FFMA R4, R8, R17, R23 ;  /* 0x0000001108047223 */ /* 0x000fe20000000017 */
[----:B------:R-:W-:-:S03]  /*0ad0*/  FADD R17, R19, R21 ;  /* 0x0000001513117221 */ /* 0x000fc60000000000 */
[----:B------:R-:W-:Y:S01]  /*0ae0*/  FADD R23, R21, R4 ;  /* 0x0000000415177221 */ /* 0x000fe20000000000 */
[----:B------:R-:W-:-:S03]  /*0af0*/  FFMA R18, R4, 0.5, R17 ;  /* 0x3f00000004127823 */ /* 0x000fc60000000011 */
[----:B------:R-:W-:Y:S01]  /*0b00*/  FMUL R14, R10, R23 ;  /* 0x000000170a0e7220 */ /* 0x000fe20000400000 */
[----:B------:R-:W-:-:S04]  /*0b10*/  FMUL R17, R9, R18 ;  /* 0x0000001209117220 */ /* 0x000fc80000400000 */
[----:B----4-:R-:W-:Y:S01]  /*0b20*/  FFMA R15, R6, R15, R17 ;  /* 0x0000000f060f7223 */ /* 0x010fe20000000011 */
[----:B------:R-:W-:-:S03]  /*0b30*/  FMUL R17, R11, R4 ;  /* 0x000000040b117220 */ /* 0x000fc60000400000 */
[----:B------:R-:W-:-:S04]  /*0b40*/  FADD R0, -R19, R15 ;  /* 0x0000000f13007221 */ /* 0x000fc80000000100 */
[----:B------:R-:W-:-:S04]  /*0b50*/  FFMA R0, R7, R0, R14 ;  /* 0x0000000007007223 */ /* 0x000fc8000000000e */
[--C-:B------:R-:W-:Y:S01]  /*0b60*/  FADD R21, -R21, R0.reuse ;  /* 0x0000000015157221 */ /* 0x100fe20000000100 */
[----:B------:R-:W-:-:S03]  /*0b70*/  FADD R4, R15, R0 ;  /* 0x000000000f047221 */ /* 0x000fc60000000000 */
[----:B------:R-:W-:-:S04]  /*0b80*/  FFMA R21, R8, R21, R17 ;  /* 0x0000001508157223 */ /* 0x000fc80000000011 */
[----:B------:R-:W-:Y:S01]  /*0b90*/  FFMA R19, R21, 0.5, R4 ;  /* 0x3f00000015137823 */ /* 0x000fe20000000004 */
[----:B------:R-:W-:Y:S01]  /*0ba0*/  FADD R23, R0, R21 ;  /* 0x0000001500177221 */ /* 0x000fe20000000000 */
[----:B------:R-:W-:Y:S01]  /*0bb0*/  FMUL R21, R11, R21 ;  /* 0x000000150b157220 */ /* 0x000fe20000400000 */
[----:B------:R-:W-:Y:S01]  /*0bc0*/  MOV R4, UR4 ;  /* 0x0000000400047c02 */ /* 0x000fe20008000f00 */
[----:B------:R-:W-:Y:S01]  /*0bd0*/  FMUL R17, R9, R19 ;  /* 0x0000001309117220 */ /* 0x000fe20000400000 */
[----:B------:R-:W-:-:S03]  /*0be0*/  FMUL R22, R10, R23 ;  /* 0x000000170a167220 */ /* 0x000fc60000400000 */
[----:B------:R-:W-:Y:S01]  /*0bf0*/  FFMA R14, R6, R5, R17 ;  /* 0x00000005060e7223 */ /* 0x000fe20000000011 */
[----:B------:R-:W-:-:S03]  /*0c00*/  MOV R5, UR5 ;  /* 0x0000000500057c02 */ /* 0x000fc60008000f00 */
[----:B------:R-:W-:Y:S01]  /*0c10*/  FADD R20, -R15, R14 ;  /* 0x0000000e0f147221 */ /* 0x000fe20000000100 */
[C---:B------:R-:W-:Y:S01]  /*0c20*/  IMAD.WIDE R4, R13.reuse, 0x4, R4 ;  /* 0x000000040d047825 */ /* 0x040fe200078e0204 */
[----:B------:R-:W-:-:S03]  /*0c30*/  IADD3 R13, PT, PT, R13, 0x4, RZ ;  /* 0x000000040d0d7810 */ /* 0x000fc60007ffe0ff */
[----:B------:R-:W-:Y:S01]  /*0c40*/  FFMA R17, R7, R20, R22 ;  /* 0x0000001407117223 */ /* 0x000fe20000000016 */
[----:B------:R0:W-:Y:S03]  /*0c50*/  STG.E desc[UR6][R4.64+-0x8], R16 ;  /* 0xfffff81004007986 */ /* 0x0001e6000c101906 */
[--C-:B------:R-:W-:Y:S01]  /*0c60*/  FADD R15, -R0, R17.reuse ;  /* 0x00000011000f7221 */ /* 0x100fe20000000100 */
[----:B------:R-:W-:Y:S01]  /*0c70*/  FADD R23, R14, R17 ;  /* 0x000000110e177221 */ /* 0x000fe20000000000 */
[----:B------:R0:W-:Y:S02]  /*0c80*/  STG.E desc[UR6][R4.64+-0x4], R18 ;  /* 0xfffffc1204007986 */ /* 0x0001e4000c101906 */
[----:B------:R-:W-:Y:S02]  /*0c90*/  FFMA R0, R8, R15, R21 ;  /* 0x0000000f08007223 */ /* 0x000fe40000000015 */
[----:B------:R0:W-:Y:S02]  /*0ca0*/  STG.E desc[UR6][R4.64], R19 ;  /* 0x0000001304007986 */ /* 0x0001e4000c101906 */
[----:B------:R-:W-:-:S05]  /*0cb0*/  FFMA R23, R0, 0.5, R23 ;  /* 0x3f00000000177823 */ /* 0x000fca0000000017 */
[----:B------:R0:W-:Y:S01]  /*0cc0*/  STG.E desc[UR6][R4.64+0x4], R23 ;  /* 0x0000041704007986 */ /* 0x0001e2000c101906 */
[----:B------:R-:W-:Y:S05]  /*0cd0*/  @P0 BRA `(.L_x_21) ;  /* 0xfffffffc00040947 */ /* 0x000fea000383ffff */
[----:B------:R-:W-:Y:S05]  /*0ce0*/  EXIT ;  /* 0x000000000000794d */ /* 0x000fea0003800000 */
.L_x_22:
        /* <DEDUP_REMOVED lines=9> */
.L_x_24:


//--------------------- .nv.shared.reserved.0     --------------------------
	.section	.nv.shared.reserved.0,"aw",@nobits
	.weak		__nv_reservedSMEM_offset_0_alias
	.size		__nv_reservedSMEM_offset_0_alias, 0, 64
	.other		__nv_reservedSMEM_offset_0_alias,@"STO_CUDA_RESERVED_SHARED STV_DEFAULT"
__nv_reservedSMEM_offset_0_alias:
	.zero		0
	.zero		64


//--------------------- .nv.constant0.hwma_multi_series_one_param_f32 --------------------------
	.section	.nv.constant0.hwma_multi_series_one_param_f32,"a",@progbits
	.sectionflags	@""
	.align	4
.nv.constant0.hwma_multi_series_one_param_f32:
	.zero		944


//--------------------- .nv.constant0.hwma_batch_f32 --------------------------
	.section	.nv.constant0.hwma_batch_f32,"a",@progbits
	.sectionflags	@""
	.align	4
.nv.constant0.hwma_batch_f32:
	.zero		952


//--------------------- SYMBOLS --------------------------

	.type		.nv.reservedSmem.offset0,@object
	.size		.nv.reservedSmem.offset0,0x4
